	.target	sm_100a

	.elftype	@"ET_EXEC"


//--------------------- .note.nv.tkinfo           --------------------------
	.section	.note.nv.tkinfo,"",@"SHT_NOTE"
	.sectionflags	@"SHF_NOTE_NV_TKINFO"
	.tkinfo
        /*0018*/ 	.word	0x00000002
        /*0030*/ 	.string	""
        /*0030*/ 	.string	"ptxas"
        /*0030*/ 	.string	"Cuda compilation tools, release 13.0, V13.0.88"
        /*0030*/ 	.string	"Build cuda_13.0.r13.0/compiler.36424714_0"
        /*0030*/ 	.string	"-arch sm_100a -m 64 "



//--------------------- .note.nv.cuinfo           --------------------------
	.section	.note.nv.cuinfo,"",@"SHT_NOTE"
	.sectionflags	@"SHF_NOTE_NV_CUINFO"
        /*0018*/ 	.short	0x0002
        /*001a*/ 	.short	0x0064
        /*001c*/ 	.short	0x0082
	.zero		2


//--------------------- .nv.info                  --------------------------
	.section	.nv.info,"",@"SHT_CUDA_INFO"
	.align	4


	//----- nvinfo : EIATTR_REGCOUNT
	.align		4
        /*0000*/ 	.byte	0x04, 0x2f
        /*0002*/ 	.short	(.L_19 - .L_18)
	.align		4
.L_18:
        /*0004*/ 	.word	index@(_ZN7cutlass13device_kernelINS_4gemm6kernel13GemmUniversalIN4cute5tupleIJiiiiEEENS1_10collective13CollectiveMmaINS1_35MainloopSm100TmaUmmaWarpSpecializedILi2ELi2ELi4ENS5_IJNS4_1CILi1EEESB_SB_EEEEENS5_IJNSA_ILi128EEENSA_ILi64EEENSA_ILi32EEEEEEaNS5_IJlSB_lEEEaSI_NS4_8TiledMMAINS4_8MMA_AtomIJNS4_15SM100_MMA_S8_SSIaaiLi128ELi64ELNS4_4UMMA5MajorE0ELSN_0ELNSM_8SaturateE0EEEEEENS4_6LayoutISC_NS5_IJNSA_ILi0EEESS_SS_EEEEENS5_IJNS4_10UnderscoreESV_SV_EEEEENS4_13SM90_TMA_LOADENS4_14ComposedLayoutINS4_7SwizzleILi1ELi4ELi3EEENS4_18smem_ptr_flag_bitsILi8EEENSR_INS5_IJNSA_ILi8EEESG_EEENS5_IJSG_SB_EEEEEEEvNS4_8identityESY_S18_vS19_EENS_8epilogue10collective18CollectiveEpilogueINS1B_23Sm100TmaWarpSpecializedILi1ELi1ELi64ELb0ELb0EEEJSH_NS5_IJNSR_ISE_SB_EENSR_ISF_SB_EEEEEaSI_aSI_NS1B_6fusion15FusionCallbacksIS1F_NS1J_17LinearCombinationIaiaiLNS_15FloatRoundStyleE2EEESH_S1I_JEEENS4_5SM1004TMEM4LOAD26SM100_TMEM_LOAD_32dp32b64xESY_NSZ_INS10_ILi2ELi4ELi3EEES13_NSR_INS5_IJS14_SF_EEENS5_IJSF_SB_EEEEEEENS4_39AutoVectorizingCopyWithAssumedAlignmentILi128EEENS4_14SM90_TMA_STOREES1X_S1Z_S1Z_EEEvvEEEEvNT_6ParamsE)
        /*0008*/ 	.word	0x000000c6


	//----- nvinfo : EIATTR_FRAME_SIZE
	.align		4
.L_19:
        /*000c*/ 	.byte	0x04, 0x11
        /*000e*/ 	.short	(.L_21 - .L_20)
	.align		4
.L_20:
        /*0010*/ 	.word	index@($__internal_2_$__cuda_sm10x_tcgen05_guardrail_trap_unallocated_columns_being_dealloced)
        /*0014*/ 	.word	0x00000000


	//----- nvinfo : EIATTR_FRAME_SIZE
	.align		4
.L_21:
        /*0018*/ 	.byte	0x04, 0x11
        /*001a*/ 	.short	(.L_23 - .L_22)
	.align		4
.L_22:
        /*001c*/ 	.word	index@($__internal_1_$__cuda_sm10x_tcgen05_guardrail_trap_phase_invalid_during_alloc)
        /*0020*/ 	.word	0x00000000


	//----- nvinfo : EIATTR_FRAME_SIZE
	.align		4
.L_23:
        /*0024*/ 	.byte	0x04, 0x11
        /*0026*/ 	.short	(.L_25 - .L_24)
	.align		4
.L_24:
        /*0028*/ 	.word	index@($__internal_0_$__cuda_sm10x_tcgen05_guardrail_trap_col_being_dealloced_not_returned_by_alloc)
        /*002c*/ 	.word	0x00000000


	//----- nvinfo : EIATTR_FRAME_SIZE
	.align		4
.L_25:
        /*0030*/ 	.byte	0x04, 0x11
        /*0032*/ 	.short	(.L_27 - .L_26)
	.align		4
.L_26:
        /*0034*/ 	.word	index@(_ZN7cutlass13device_kernelINS_4gemm6kernel13GemmUniversalIN4cute5tupleIJiiiiEEENS1_10collective13CollectiveMmaINS1_35MainloopSm100TmaUmmaWarpSpecializedILi2ELi2ELi4ENS5_IJNS4_1CILi1EEESB_SB_EEEEENS5_IJNSA_ILi128EEENSA_ILi64EEENSA_ILi32EEEEEEaNS5_IJlSB_lEEEaSI_NS4_8TiledMMAINS4_8MMA_AtomIJNS4_15SM100_MMA_S8_SSIaaiLi128ELi64ELNS4_4UMMA5MajorE0ELSN_0ELNSM_8SaturateE0EEEEEENS4_6LayoutISC_NS5_IJNSA_ILi0EEESS_SS_EEEEENS5_IJNS4_10UnderscoreESV_SV_EEEEENS4_13SM90_TMA_LOADENS4_14ComposedLayoutINS4_7SwizzleILi1ELi4ELi3EEENS4_18smem_ptr_flag_bitsILi8EEENSR_INS5_IJNSA_ILi8EEESG_EEENS5_IJSG_SB_EEEEEEEvNS4_8identityESY_S18_vS19_EENS_8epilogue10collective18CollectiveEpilogueINS1B_23Sm100TmaWarpSpecializedILi1ELi1ELi64ELb0ELb0EEEJSH_NS5_IJNSR_ISE_SB_EENSR_ISF_SB_EEEEEaSI_aSI_NS1B_6fusion15FusionCallbacksIS1F_NS1J_17LinearCombinationIaiaiLNS_15FloatRoundStyleE2EEESH_S1I_JEEENS4_5SM1004TMEM4LOAD26SM100_TMEM_LOAD_32dp32b64xESY_NSZ_INS10_ILi2ELi4ELi3EEES13_NSR_INS5_IJS14_SF_EEENS5_IJSF_SB_EEEEEEENS4_39AutoVectorizingCopyWithAssumedAlignmentILi128EEENS4_14SM90_TMA_STOREES1X_S1Z_S1Z_EEEvvEEEEvNT_6ParamsE)
        /*0038*/ 	.word	0x00000000


	//----- nvinfo : EIATTR_MIN_STACK_SIZE
	.align		4
.L_27:
        /*003c*/ 	.byte	0x04, 0x12
        /*003e*/ 	.short	(.L_29 - .L_28)
	.align		4
.L_28:
        /*0040*/ 	.word	index@(_ZN7cutlass13device_kernelINS_4gemm6kernel13GemmUniversalIN4cute5tupleIJiiiiEEENS1_10collective13CollectiveMmaINS1_35MainloopSm100TmaUmmaWarpSpecializedILi2ELi2ELi4ENS5_IJNS4_1CILi1EEESB_SB_EEEEENS5_IJNSA_ILi128EEENSA_ILi64EEENSA_ILi32EEEEEEaNS5_IJlSB_lEEEaSI_NS4_8TiledMMAINS4_8MMA_AtomIJNS4_15SM100_MMA_S8_SSIaaiLi128ELi64ELNS4_4UMMA5MajorE0ELSN_0ELNSM_8SaturateE0EEEEEENS4_6LayoutISC_NS5_IJNSA_ILi0EEESS_SS_EEEEENS5_IJNS4_10UnderscoreESV_SV_EEEEENS4_13SM90_TMA_LOADENS4_14ComposedLayoutINS4_7SwizzleILi1ELi4ELi3EEENS4_18smem_ptr_flag_bitsILi8EEENSR_INS5_IJNSA_ILi8EEESG_EEENS5_IJSG_SB_EEEEEEEvNS4_8identityESY_S18_vS19_EENS_8epilogue10collective18CollectiveEpilogueINS1B_23Sm100TmaWarpSpecializedILi1ELi1ELi64ELb0ELb0EEEJSH_NS5_IJNSR_ISE_SB_EENSR_ISF_SB_EEEEEaSI_aSI_NS1B_6fusion15FusionCallbacksIS1F_NS1J_17LinearCombinationIaiaiLNS_15FloatRoundStyleE2EEESH_S1I_JEEENS4_5SM1004TMEM4LOAD26SM100_TMEM_LOAD_32dp32b64xESY_NSZ_INS10_ILi2ELi4ELi3EEES13_NSR_INS5_IJS14_SF_EEENS5_IJSF_SB_EEEEEEENS4_39AutoVectorizingCopyWithAssumedAlignmentILi128EEENS4_14SM90_TMA_STOREES1X_S1Z_S1Z_EEEvvEEEEvNT_6ParamsE)
        /*0044*/ 	.word	0x00000000
.L_29:


//--------------------- .nv.compat                --------------------------
	.section	.nv.compat,"",@"SHT_CUDA_COMPAT_INFO"
	.align	4
        /*0000*/ 	.byte	0x02, 0x09, 0x01, 0x00, 0x02, 0x02, 0x03, 0x00, 0x02, 0x05, 0x06, 0x00, 0x03, 0x07, 0x01, 0x01
        /*0010*/ 	.byte	0x02, 0x03, 0x01, 0x00, 0x02, 0x06, 0x01, 0x00, 0x04, 0x0b, 0x08, 0x00, 0x01, 0x00, 0x00, 0x00
        /*0020*/ 	.byte	0x00, 0x00, 0x00, 0x00


//--------------------- .nv.info._ZN7cutlass13device_kernelINS_4gemm6kernel13GemmUniversalIN4cute5tupleIJiiiiEEENS1_10collective13CollectiveMmaINS1_35MainloopSm100TmaUmmaWarpSpecializedILi2ELi2ELi4ENS5_IJNS4_1CILi1EEESB_SB_EEEEENS5_IJNSA_ILi128EEENSA_ILi64EEENSA_ILi32EEEEEEaNS5_IJlSB_lEEEaSI_NS4_8TiledMMAINS4_8MMA_AtomIJNS4_15SM100_MMA_S8_SSIaaiLi128ELi64ELNS4_4UMMA5MajorE0ELSN_0ELNSM_8SaturateE0EEEEEENS4_6LayoutISC_NS5_IJNSA_ILi0EEESS_SS_EEEEENS5_IJNS4_10UnderscoreESV_SV_EEEEENS4_13SM90_TMA_LOADENS4_14ComposedLayoutINS4_7SwizzleILi1ELi4ELi3EEENS4_18smem_ptr_flag_bitsILi8EEENSR_INS5_IJNSA_ILi8EEESG_EEENS5_IJSG_SB_EEEEEEEvNS4_8identityESY_S18_vS19_EENS_8epilogue10collective18CollectiveEpilogueINS1B_23Sm100TmaWarpSpecializedILi1ELi1ELi64ELb0ELb0EEEJSH_NS5_IJNSR_ISE_SB_EENSR_ISF_SB_EEEEEaSI_aSI_NS1B_6fusion15FusionCallbacksIS1F_NS1J_17LinearCombinationIaiaiLNS_15FloatRoundStyleE2EEESH_S1I_JEEENS4_5SM1004TMEM4LOAD26SM100_TMEM_LOAD_32dp32b64xESY_NSZ_INS10_ILi2ELi4ELi3EEES13_NSR_INS5_IJS14_SF_EEENS5_IJSF_SB_EEEEEEENS4_39AutoVectorizingCopyWithAssumedAlignmentILi128EEENS4_14SM90_TMA_STOREES1X_S1Z_S1Z_EEEvvEEEEvNT_6ParamsE --------------------------
	.section	.nv.info._ZN7cutlass13device_kernelINS_4gemm6kernel13GemmUniversalIN4cute5tupleIJiiiiEEENS1_10collective13CollectiveMmaINS1_35MainloopSm100TmaUmmaWarpSpecializedILi2ELi2ELi4ENS5_IJNS4_1CILi1EEESB_SB_EEEEENS5_IJNSA_ILi128EEENSA_ILi64EEENSA_ILi32EEEEEEaNS5_IJlSB_lEEEaSI_NS4_8TiledMMAINS4_8MMA_AtomIJNS4_15SM100_MMA_S8_SSIaaiLi128ELi64ELNS4_4UMMA5MajorE0ELSN_0ELNSM_8SaturateE0EEEEEENS4_6LayoutISC_NS5_IJNSA_ILi0EEESS_SS_EEEEENS5_IJNS4_10UnderscoreESV_SV_EEEEENS4_13SM90_TMA_LOADENS4_14ComposedLayoutINS4_7SwizzleILi1ELi4ELi3EEENS4_18smem_ptr_flag_bitsILi8EEENSR_INS5_IJNSA_ILi8EEESG_EEENS5_IJSG_SB_EEEEEEEvNS4_8identityESY_S18_vS19_EENS_8epilogue10collective18CollectiveEpilogueINS1B_23Sm100TmaWarpSpecializedILi1ELi1ELi64ELb0ELb0EEEJSH_NS5_IJNSR_ISE_SB_EENSR_ISF_SB_EEEEEaSI_aSI_NS1B_6fusion15FusionCallbacksIS1F_NS1J_17LinearCombinationIaiaiLNS_15FloatRoundStyleE2EEESH_S1I_JEEENS4_5SM1004TMEM4LOAD26SM100_TMEM_LOAD_32dp32b64xESY_NSZ_INS10_ILi2ELi4ELi3EEES13_NSR_INS5_IJS14_SF_EEENS5_IJSF_SB_EEEEEEENS4_39AutoVectorizingCopyWithAssumedAlignmentILi128EEENS4_14SM90_TMA_STOREES1X_S1Z_S1Z_EEEvvEEEEvNT_6ParamsE,"",@"SHT_CUDA_INFO"
	.sectionflags	@""
	.align	4


	//----- nvinfo : EIATTR_CUDA_API_VERSION
	.align		4
        /*0000*/ 	.byte	0x04, 0x37
        /*0002*/ 	.short	(.L_31 - .L_30)
.L_30:
        /*0004*/ 	.word	0x00000082


	//----- nvinfo : EIATTR_KPARAM_INFO
	.align		4
.L_31:
        /*0008*/ 	.byte	0x04, 0x17
        /*000a*/ 	.short	(.L_33 - .L_32)
.L_32:
        /*000c*/ 	.word	0x00000000
        /*0010*/ 	.short	0x0000
        /*0012*/ 	.short	0x0000
        /*0014*/ 	.byte	0x00, 0xf0, 0x01, 0x20


	//----- nvinfo : EIATTR_AT_ENTRY_FRAGMENTS
	.align		4
.L_33:
        /*0018*/ 	.byte	0x04, 0x4f
        /*001a*/ 	.short	(.L_35 - .L_34)


	//   ....[0]....
.L_34:
        /*001c*/ 	.word	0x00000006


	//----- nvinfo : EIATTR_RESERVED_SMEM_USED
	.align		4
.L_35:
        /*0020*/ 	.byte	0x01, 0x41
	.zero		2


	//----- nvinfo : EIATTR_SPARSE_MMA_MASK
	.align		4
        /*0024*/ 	.byte	0x03, 0x50
        /*0026*/ 	.short	0x0000


	//----- nvinfo : EIATTR_TCGEN05_1CTA_USED
	.align		4
        /*0028*/ 	.byte	0x01, 0x51
	.zero		2


	//----- nvinfo : EIATTR_MAXREG_COUNT
	.align		4
        /*002c*/ 	.byte	0x03, 0x1b
        /*002e*/ 	.short	0x00ff


	//----- nvinfo : EIATTR_NUM_BARRIERS
	.align		4
        /*0030*/ 	.byte	0x02, 0x4c
        /*0032*/ 	.byte	0x07
	.zero		1


	//----- nvinfo : EIATTR_EXTERNS
	.align		4
        /*0034*/ 	.byte	0x04, 0x0f
        /*0036*/ 	.short	(.L_37 - .L_36)


	//   ....[0]....
	.align		4
.L_36:
        /*0038*/ 	.word	index@(__assertfail)


	//----- nvinfo : EIATTR_MERCURY_ISA_VERSION
	.align		4
.L_37:
        /*003c*/ 	.byte	0x03, 0x5f
        /*003e*/ 	.short	0x0101


	//----- nvinfo : EIATTR_INT_WARP_WIDE_INSTR_OFFSETS
	.align		4
        /*0040*/ 	.byte	0x04, 0x31
        /*0042*/ 	.short	(.L_39 - .L_38)


	//   ....[0]....
.L_38:
        /*0044*/ 	.word	0x00001d50


	//   ....[1]....
        /*0048*/ 	.word	0x00003530


	//   ....[2]....
        /*004c*/ 	.word	0x00003550


	//   ....[3]....
        /*0050*/ 	.word	0x00003580


	//   ....[4]....
        /*0054*/ 	.word	0x00003f90


	//   ....[5]....
        /*0058*/ 	.word	0x00004080


	//----- nvinfo : EIATTR_COOP_GROUP_MASK_REGIDS
	.align		4
.L_39:
        /*005c*/ 	.byte	0x04, 0x29
        /*005e*/ 	.short	(.L_41 - .L_40)


	//   ....[0]....
.L_40:
        /*0060*/ 	.word	0xffffffff


	//   ....[1]....
        /*0064*/ 	.word	0xffffffff


	//   ....[2]....
        /*0068*/ 	.word	0xffffffff


	//   ....[3]....
        /*006c*/ 	.word	0xffffffff


	//   ....[4]....
        /*0070*/ 	.word	0xffffffff


	//   ....[5]....
        /*0074*/ 	.word	0xffffffff


	//   ....[6]....
        /*0078*/ 	.word	0xffffffff


	//   ....[7]....
        /*007c*/ 	.word	0xffffffff


	//   ....[8]....
        /*0080*/ 	.word	0xffffffff


	//   ....[9]....
        /*0084*/ 	.word	0xffffffff


	//   ....[10]....
        /*0088*/ 	.word	0xffffffff


	//   ....[11]....
        /*008c*/ 	.word	0xffffffff


	//   ....[12]....
        /*0090*/ 	.word	0xffffffff


	//----- nvinfo : EIATTR_COOP_GROUP_INSTR_OFFSETS
	.align		4
.L_41:
        /*0094*/ 	.byte	0x04, 0x28
        /*0096*/ 	.short	(.L_43 - .L_42)


	//   ....[0]....
.L_42:
        /*0098*/ 	.word	0x00000090


	//   ....[1]....
        /*009c*/ 	.word	0x000004d0


	//   ....[2]....
        /*00a0*/ 	.word	0x00000600


	//   ....[3]....
        /*00a4*/ 	.word	0x00000740


	//   ....[4]....
        /*00a8*/ 	.word	0x00000840


	//   ....[5]....
        /*00ac*/ 	.word	0x000009b0


	//   ....[6]....
        /*00b0*/ 	.word	0x00000b50


	//   ....[7]....
        /*00b4*/ 	.word	0x00001c30


	//   ....[8]....
        /*00b8*/ 	.word	0x000028f0


	//   ....[9]....
        /*00bc*/ 	.word	0x00002b00


	//   ....[10]....
        /*00c0*/ 	.word	0x00002b30


	//   ....[11]....
        /*00c4*/ 	.word	0x00003410


	//   ....[12]....
        /*00c8*/ 	.word	0x00003640


	//----- nvinfo : EIATTR_VRC_CTA_INIT_COUNT
	.align		4
.L_43:
        /*00cc*/ 	.byte	0x02, 0x4a
        /*00ce*/ 	.byte	0x80
	.zero		1


	//----- nvinfo : EIATTR_SYSCALL_OFFSETS
	.align		4
        /*00d0*/ 	.byte	0x04, 0x46
        /*00d2*/ 	.short	(.L_45 - .L_44)


	//   ....[0]....
.L_44:
        /*00d4*/ 	.word	0x00004ab0


	//   ....[1]....
        /*00d8*/ 	.word	0x00004bf0


	//   ....[2]....
        /*00dc*/ 	.word	0x00005390


	//----- nvinfo : EIATTR_MBARRIER_INSTR_OFFSETS
	.align		4
.L_45:
        /*00e0*/ 	.byte	0x04, 0x39
        /*00e2*/ 	.short	(.L_47 - .L_46)


	//   ....[0]....
.L_46:
        /*00e4*/ 	.word	0x000005b0
        /*00e8*/ 	.word	0x000000ff
        /*00ec*/ 	.word	0x00000000
        /*00f0*/ 	.short	0x0100
        /*00f2*/ 	.byte	0x05
	.zero		1


	//   ....[1]....
        /*00f4*/ 	.word	0x000005c0
        /*00f8*/ 	.word	0x000000ff
        /*00fc*/ 	.word	0x00000010
        /*0100*/ 	.short	0x0100
        /*0102*/ 	.byte	0x05
	.zero		1


	//   ....[2]....
        /*0104*/ 	.word	0x000005d0
        /*0108*/ 	.word	0x000000ff
        /*010c*/ 	.word	0x00000008
        /*0110*/ 	.short	0x0100
        /*0112*/ 	.byte	0x05
	.zero		1


	//   ....[3]....
        /*0114*/ 	.word	0x000005e0
        /*0118*/ 	.word	0x000000ff
        /*011c*/ 	.word	0x00000018
        /*0120*/ 	.short	0x0100
        /*0122*/ 	.byte	0x05
	.zero		1


	//   ....[4]....
        /*0124*/ 	.word	0x00000710
        /*0128*/ 	.word	0x000000ff
        /*012c*/ 	.word	0x00000020
        /*0130*/ 	.short	0x0100
        /*0132*/ 	.byte	0x06
	.zero		1


	//   ....[5]....
        /*0134*/ 	.word	0x00000720
        /*0138*/ 	.word	0x000000ff
        /*013c*/ 	.word	0x00000028
        /*0140*/ 	.short	0x0100
        /*0142*/ 	.byte	0x06
	.zero		1


	//   ....[6]....
        /*0144*/ 	.word	0x00000810
        /*0148*/ 	.word	0x000000ff
        /*014c*/ 	.word	0x00000030
        /*0150*/ 	.short	0x0100
        /*0152*/ 	.byte	0x05
	.zero		1


	//   ....[7]....
        /*0154*/ 	.word	0x00000820
        /*0158*/ 	.word	0x000000ff
        /*015c*/ 	.word	0x00000038
        /*0160*/ 	.short	0x0100
        /*0162*/ 	.byte	0x05
	.zero		1


	//   ....[8]....
        /*0164*/ 	.word	0x00000960
        /*0168*/ 	.word	0x000000ff
        /*016c*/ 	.word	0x00000040
        /*0170*/ 	.short	0x0100
        /*0172*/ 	.byte	0x05
	.zero		1


	//   ....[9]....
        /*0174*/ 	.word	0x00000970
        /*0178*/ 	.word	0x000000ff
        /*017c*/ 	.word	0x00000050
        /*0180*/ 	.short	0x0100
        /*0182*/ 	.byte	0x05
	.zero		1


	//   ....[10]....
        /*0184*/ 	.word	0x00000980
        /*0188*/ 	.word	0x000000ff
        /*018c*/ 	.word	0x00000048
        /*0190*/ 	.short	0x0100
        /*0192*/ 	.byte	0x05
	.zero		1


	//   ....[11]....
        /*0194*/ 	.word	0x00000990
        /*0198*/ 	.word	0x000000ff
        /*019c*/ 	.word	0x00000058
        /*01a0*/ 	.short	0x0100
        /*01a2*/ 	.byte	0x05
	.zero		1


	//   ....[12]....
        /*01a4*/ 	.word	0x00000ac0
        /*01a8*/ 	.word	0x000000ff
        /*01ac*/ 	.word	0x00000060
        /*01b0*/ 	.short	0x0100
        /*01b2*/ 	.byte	0x06
	.zero		1


	//   ....[13]....
        /*01b4*/ 	.word	0x00000ad0
        /*01b8*/ 	.word	0x000000ff
        /*01bc*/ 	.word	0x00000080
        /*01c0*/ 	.short	0x0100
        /*01c2*/ 	.byte	0x06
	.zero		1


	//   ....[14]....
        /*01c4*/ 	.word	0x00000ae0
        /*01c8*/ 	.word	0x000000ff
        /*01cc*/ 	.word	0x00000068
        /*01d0*/ 	.short	0x0100
        /*01d2*/ 	.byte	0x06
	.zero		1


	//   ....[15]....
        /*01d4*/ 	.word	0x00000af0
        /*01d8*/ 	.word	0x000000ff
        /*01dc*/ 	.word	0x00000088
        /*01e0*/ 	.short	0x0100
        /*01e2*/ 	.byte	0x06
	.zero		1


	//   ....[16]....
        /*01e4*/ 	.word	0x00000b00
        /*01e8*/ 	.word	0x000000ff
        /*01ec*/ 	.word	0x00000070
        /*01f0*/ 	.short	0x0100
        /*01f2*/ 	.byte	0x06
	.zero		1


	//   ....[17]....
        /*01f4*/ 	.word	0x00000b10
        /*01f8*/ 	.word	0x000000ff
        /*01fc*/ 	.word	0x00000090
        /*0200*/ 	.short	0x0100
        /*0202*/ 	.byte	0x06
	.zero		1


	//   ....[18]....
        /*0204*/ 	.word	0x00000b20
        /*0208*/ 	.word	0x000000ff
        /*020c*/ 	.word	0x00000078
        /*0210*/ 	.short	0x0100
        /*0212*/ 	.byte	0x06
	.zero		1


	//   ....[19]....
        /*0214*/ 	.word	0x00000b30
        /*0218*/ 	.word	0x000000ff
        /*021c*/ 	.word	0x00000098
        /*0220*/ 	.short	0x0100
        /*0222*/ 	.byte	0x06
	.zero		1


	//   ....[20]....
        /*0224*/ 	.word	0x00000c20
        /*0228*/ 	.word	0x000000ff
        /*022c*/ 	.word	0x000000a0
        /*0230*/ 	.short	0x0100
        /*0232*/ 	.byte	0x05
	.zero		1


	//   ....[21]....
        /*0234*/ 	.word	0x00000c30
        /*0238*/ 	.word	0x000000ff
        /*023c*/ 	.word	0x000000b0
        /*0240*/ 	.short	0x0100
        /*0242*/ 	.byte	0x05
	.zero		1


	//   ....[22]....
        /*0244*/ 	.word	0x00000c40
        /*0248*/ 	.word	0x000000ff
        /*024c*/ 	.word	0x000000a8
        /*0250*/ 	.short	0x0100
        /*0252*/ 	.byte	0x05
	.zero		1


	//   ....[23]....
        /*0254*/ 	.word	0x00000c50
        /*0258*/ 	.word	0x000000ff
        /*025c*/ 	.word	0x000000b8
        /*0260*/ 	.short	0x0100
        /*0262*/ 	.byte	0x05
	.zero		1


	//   ....[24]....
        /*0264*/ 	.word	0x00001530
        /*0268*/ 	.word	0x00000003
        /*026c*/ 	.word	0x000000b0
        /*0270*/ 	.short	0x010a
        /*0272*/ 	.byte	0xff
	.zero		1


	//   ....[25]....
        /*0274*/ 	.word	0x00001560
        /*0278*/ 	.word	0x00000003
        /*027c*/ 	.word	0x000000a0
        /*0280*/ 	.short	0x0101
        /*0282*/ 	.byte	0xff
	.zero		1


	//   ....[26]....
        /*0284*/ 	.word	0x00001630
        /*0288*/ 	.word	0x000000ff
        /*028c*/ 	.word	0x00000010
        /*0290*/ 	.short	0x010a
        /*0292*/ 	.byte	0x08
	.zero		1


	//   ....[27]....
        /*0294*/ 	.word	0x000016d0
        /*0298*/ 	.word	0x000000ff
        /*029c*/ 	.word	0x00000010
        /*02a0*/ 	.short	0x010a
        /*02a2*/ 	.byte	0x21
	.zero		1


	//   ....[28]....
        /*02a4*/ 	.word	0x00001820
        /*02a8*/ 	.word	0x000000ff
        /*02ac*/ 	.word	0x00000010
        /*02b0*/ 	.short	0x010a
        /*02b2*/ 	.byte	0x08
	.zero		1


	//   ....[29]....
        /*02b4*/ 	.word	0x00001930
        /*02b8*/ 	.word	0x000000ff
        /*02bc*/ 	.word	0x00000038
        /*02c0*/ 	.short	0x0101
        /*02c2*/ 	.byte	0x04
	.zero		1


	//   ....[30]....
        /*02c4*/ 	.word	0x00001950
        /*02c8*/ 	.word	0x000000ff
        /*02cc*/ 	.word	0x00000010
        /*02d0*/ 	.short	0x010a
        /*02d2*/ 	.byte	0x08
	.zero		1


	//   ....[31]....
        /*02d4*/ 	.word	0x000019d0
        /*02d8*/ 	.word	0x000000ff
        /*02dc*/ 	.word	0x00000010
        /*02e0*/ 	.short	0x010a
        /*02e2*/ 	.byte	0x11
	.zero		1


	//   ....[32]....
        /*02e4*/ 	.word	0x00001b20
        /*02e8*/ 	.word	0x000000ff
        /*02ec*/ 	.word	0x00000010
        /*02f0*/ 	.short	0x010a
        /*02f2*/ 	.byte	0x08
	.zero		1


	//   ....[33]....
        /*02f4*/ 	.word	0x00001c60
        /*02f8*/ 	.word	0x00000002
        /*02fc*/ 	.word	0x00000040
        /*0300*/ 	.short	0x010a
        /*0302*/ 	.byte	0xff
	.zero		1


	//   ....[34]....
        /*0304*/ 	.word	0x00001d20
        /*0308*/ 	.word	0x00000002
        /*030c*/ 	.word	0x00000000
        /*0310*/ 	.short	0x0101
        /*0312*/ 	.byte	0xff
	.zero		1


	//   ....[35]....
        /*0314*/ 	.word	0x00002280
        /*0318*/ 	.word	0x000000ff
        /*031c*/ 	.word	0x00000000
        /*0320*/ 	.short	0x010a
        /*0322*/ 	.byte	0x04
	.zero		1


	//   ....[36]....
        /*0324*/ 	.word	0x00002320
        /*0328*/ 	.word	0x00000000
        /*032c*/ 	.word	0x00000000
        /*0330*/ 	.short	0x010a
        /*0332*/ 	.byte	0xff
	.zero		1


	//   ....[37]....
        /*0334*/ 	.word	0x00002440
        /*0338*/ 	.word	0x00000000
        /*033c*/ 	.word	0x000000a0
        /*0340*/ 	.short	0x010a
        /*0342*/ 	.byte	0xff
	.zero		1


	//   ....[38]....
        /*0344*/ 	.word	0x000024a0
        /*0348*/ 	.word	0x00000004
        /*034c*/ 	.word	0x00000000
        /*0350*/ 	.short	0x0101
        /*0352*/ 	.byte	0xff
	.zero		1


	//   ....[39]....
        /*0354*/ 	.word	0x000024c0
        /*0358*/ 	.word	0x000000ff
        /*035c*/ 	.word	0x00000050
        /*0360*/ 	.short	0x010a
        /*0362*/ 	.byte	0x05
	.zero		1


	//   ....[40]....
        /*0364*/ 	.word	0x000025e0
        /*0368*/ 	.word	0x00000000
        /*036c*/ 	.word	0x00000040
        /*0370*/ 	.short	0x010a
        /*0372*/ 	.byte	0xff
	.zero		1


	//   ....[41]....
        /*0374*/ 	.word	0x000026f0
        /*0378*/ 	.word	0x00000000
        /*037c*/ 	.word	0x00000000
        /*0380*/ 	.short	0x0101
        /*0382*/ 	.byte	0xff
	.zero		1


	//   ....[42]....
        /*0384*/ 	.word	0x00002780
        /*0388*/ 	.word	0x000000ff
        /*038c*/ 	.word	0x00000050
        /*0390*/ 	.short	0x0106
        /*0392*/ 	.byte	0x05
	.zero		1


	//   ....[43]....
        /*0394*/ 	.word	0x000027a0
        /*0398*/ 	.word	0x000000ff
        /*039c*/ 	.word	0x00000050
        /*03a0*/ 	.short	0x010a
        /*03a2*/ 	.byte	0x05
	.zero		1


	//   ....[44]....
        /*03a4*/ 	.word	0x00002830
        /*03a8*/ 	.word	0x000000ff
        /*03ac*/ 	.word	0x00000050
        /*03b0*/ 	.short	0x0106
        /*03b2*/ 	.byte	0x04
	.zero		1


	//   ....[45]....
        /*03b4*/ 	.word	0x00002870
        /*03b8*/ 	.word	0x00000000
        /*03bc*/ 	.word	0x00000050
        /*03c0*/ 	.short	0x010a
        /*03c2*/ 	.byte	0xff
	.zero		1


	//   ....[46]....
        /*03c4*/ 	.word	0x00002d50
        /*03c8*/ 	.word	0x00000000
        /*03cc*/ 	.word	0x00000040
        /*03d0*/ 	.short	0x010a
        /*03d2*/ 	.byte	0xff
	.zero		1


	//   ....[47]....
        /*03d4*/ 	.word	0x00002e50
        /*03d8*/ 	.word	0x00000003
        /*03dc*/ 	.word	0x00000000
        /*03e0*/ 	.short	0x0101
        /*03e2*/ 	.byte	0xff
	.zero		1


	//   ....[48]....
        /*03e4*/ 	.word	0x00002e60
        /*03e8*/ 	.word	0x000000ff
        /*03ec*/ 	.word	0x00000000
        /*03f0*/ 	.short	0x010a
        /*03f2*/ 	.byte	0x04
	.zero		1


	//   ....[49]....
        /*03f4*/ 	.word	0x00002e80
        /*03f8*/ 	.word	0x000000ff
        /*03fc*/ 	.word	0x00000080
        /*0400*/ 	.short	0x010a
        /*0402*/ 	.byte	0x09
	.zero		1


	//   ....[50]....
        /*0404*/ 	.word	0x00002f60
        /*0408*/ 	.word	0x000000ff
        /*040c*/ 	.word	0x00000000
        /*0410*/ 	.short	0x010a
        /*0412*/ 	.byte	0x07
	.zero		1


	//   ....[51]....
        /*0414*/ 	.word	0x00003090
        /*0418*/ 	.word	0x000000ff
        /*041c*/ 	.word	0x00000000
        /*0420*/ 	.short	0x010a
        /*0422*/ 	.byte	0x04
	.zero		1


	//   ....[52]....
        /*0424*/ 	.word	0x00003240
        /*0428*/ 	.word	0x000000ff
        /*042c*/ 	.word	0x00000000
        /*0430*/ 	.short	0x010a
        /*0432*/ 	.byte	0x05
	.zero		1


	//   ....[53]....
        /*0434*/ 	.word	0x000032d0
        /*0438*/ 	.word	0x000000ff
        /*043c*/ 	.word	0x00000000
        /*0440*/ 	.short	0x010a
        /*0442*/ 	.byte	0x05
	.zero		1


	//   ....[54]....
        /*0444*/ 	.word	0x00003360
        /*0448*/ 	.word	0x000000ff
        /*044c*/ 	.word	0x00000000
        /*0450*/ 	.short	0x010a
        /*0452*/ 	.byte	0x05
	.zero		1


	//   ....[55]....
        /*0454*/ 	.word	0x000033f0
        /*0458*/ 	.word	0x000000ff
        /*045c*/ 	.word	0x00000000
        /*0460*/ 	.short	0x010a
        /*0462*/ 	.byte	0x07
	.zero		1


	//   ....[56]....
        /*0464*/ 	.word	0x00003830
        /*0468*/ 	.word	0x00000000
        /*046c*/ 	.word	0x00000040
        /*0470*/ 	.short	0x010a
        /*0472*/ 	.byte	0xff
	.zero		1


	//   ....[57]....
        /*0474*/ 	.word	0x00003920
        /*0478*/ 	.word	0x00000000
        /*047c*/ 	.word	0x00000000
        /*0480*/ 	.short	0x0101
        /*0482*/ 	.byte	0xff
	.zero		1


	//   ....[58]....
        /*0484*/ 	.word	0x00003c40
        /*0488*/ 	.word	0x000000ff
        /*048c*/ 	.word	0x00000038
        /*0490*/ 	.short	0x010a
        /*0492*/ 	.byte	0x06
	.zero		1


	//   ....[59]....
        /*0494*/ 	.word	0x00003dc0
        /*0498*/ 	.word	0x000000ff
        /*049c*/ 	.word	0x00000028
        /*04a0*/ 	.short	0x010a
        /*04a2*/ 	.byte	0x06
	.zero		1


	//   ....[60]....
        /*04a4*/ 	.word	0x000040f0
        /*04a8*/ 	.word	0x000000ff
        /*04ac*/ 	.word	0x00000020
        /*04b0*/ 	.short	0x010b
        /*04b2*/ 	.byte	0x06
	.zero		1


	//   ....[61]....
        /*04b4*/ 	.word	0x00004110
        /*04b8*/ 	.word	0x000000ff
        /*04bc*/ 	.word	0x00000000
        /*04c0*/ 	.short	0x0101
        /*04c2*/ 	.byte	0x25
	.zero		1


	//   ....[62]....
        /*04c4*/ 	.word	0x00004150
        /*04c8*/ 	.word	0x00000000
        /*04cc*/ 	.word	0x00000028
        /*04d0*/ 	.short	0x010a
        /*04d2*/ 	.byte	0xff
	.zero		1


	//   ....[63]....
        /*04d4*/ 	.word	0x000044c0
        /*04d8*/ 	.word	0x00000000
        /*04dc*/ 	.word	0x00000040
        /*04e0*/ 	.short	0x010a
        /*04e2*/ 	.byte	0xff
	.zero		1


	//   ....[64]....
        /*04e4*/ 	.word	0x000045d0
        /*04e8*/ 	.word	0x00000000
        /*04ec*/ 	.word	0x00000000
        /*04f0*/ 	.short	0x0101
        /*04f2*/ 	.byte	0xff
	.zero		1


	//   ....[65]....
        /*04f4*/ 	.word	0x00004f70
        /*04f8*/ 	.word	0x000000ff
        /*04fc*/ 	.word	0x00000020
        /*0500*/ 	.short	0x010a
        /*0502*/ 	.byte	0x2b
	.zero		1


	//   ....[66]....
        /*0504*/ 	.word	0x00004f80
        /*0508*/ 	.word	0x00000094
        /*050c*/ 	.word	0x00000060
        /*0510*/ 	.short	0x010a
        /*0512*/ 	.byte	0xff
	.zero		1


	//   ....[67]....
        /*0514*/ 	.word	0x00005110
        /*0518*/ 	.word	0x000000ff
        /*051c*/ 	.word	0x00000020
        /*0520*/ 	.short	0x010a
        /*0522*/ 	.byte	0x2b
	.zero		1


	//   ....[68]....
        /*0524*/ 	.word	0x00005210
        /*0528*/ 	.word	0x000000ff
        /*052c*/ 	.word	0x00000000
        /*0530*/ 	.short	0x0101
        /*0532*/ 	.byte	0x04
	.zero		1


	//   ....[69]....
        /*0534*/ 	.word	0x00005270
        /*0538*/ 	.word	0x00000094
        /*053c*/ 	.word	0x00000060
        /*0540*/ 	.short	0x010a
        /*0542*/ 	.byte	0xff
	.zero		1


	//   ....[70]....
        /*0544*/ 	.word	0x000055e0
        /*0548*/ 	.word	0x000000ff
        /*054c*/ 	.word	0x00000000
        /*0550*/ 	.short	0x0101
        /*0552*/ 	.byte	0x05
	.zero		1


	//   ....[71]....
        /*0554*/ 	.word	0x000067d0
        /*0558*/ 	.word	0x00000003
        /*055c*/ 	.word	0x000000b0
        /*0560*/ 	.short	0x010a
        /*0562*/ 	.byte	0xff
	.zero		1


	//   ....[72]....
        /*0564*/ 	.word	0x00006830
        /*0568*/ 	.word	0x00000002
        /*056c*/ 	.word	0x00000010
        /*0570*/ 	.short	0x010a
        /*0572*/ 	.byte	0xff
	.zero		1


	//   ....[73]....
        /*0574*/ 	.word	0x00006890
        /*0578*/ 	.word	0x00000002
        /*057c*/ 	.word	0x00000010
        /*0580*/ 	.short	0x010a
        /*0582*/ 	.byte	0xff
	.zero		1


	//   ....[74]....
        /*0584*/ 	.word	0x000068e0
        /*0588*/ 	.word	0x00000002
        /*058c*/ 	.word	0x00000040
        /*0590*/ 	.short	0x010a
        /*0592*/ 	.byte	0xff
	.zero		1


	//   ....[75]....
        /*0594*/ 	.word	0x00006940
        /*0598*/ 	.word	0x00000000
        /*059c*/ 	.word	0x00000000
        /*05a0*/ 	.short	0x010a
        /*05a2*/ 	.byte	0xff
	.zero		1


	//   ....[76]....
        /*05a4*/ 	.word	0x00006990
        /*05a8*/ 	.word	0x00000000
        /*05ac*/ 	.word	0x000000a0
        /*05b0*/ 	.short	0x010a
        /*05b2*/ 	.byte	0xff
	.zero		1


	//   ....[77]....
        /*05b4*/ 	.word	0x000069f0
        /*05b8*/ 	.word	0x00000000
        /*05bc*/ 	.word	0x00000050
        /*05c0*/ 	.short	0x010a
        /*05c2*/ 	.byte	0xff
	.zero		1


	//   ....[78]....
        /*05c4*/ 	.word	0x00006a40
        /*05c8*/ 	.word	0x00000000
        /*05cc*/ 	.word	0x00000040
        /*05d0*/ 	.short	0x010a
        /*05d2*/ 	.byte	0xff
	.zero		1


	//   ....[79]....
        /*05d4*/ 	.word	0x00006aa0
        /*05d8*/ 	.word	0x00000000
        /*05dc*/ 	.word	0x00000050
        /*05e0*/ 	.short	0x010a
        /*05e2*/ 	.byte	0xff
	.zero		1


	//   ....[80]....
        /*05e4*/ 	.word	0x00006af0
        /*05e8*/ 	.word	0x00000000
        /*05ec*/ 	.word	0x00000040
        /*05f0*/ 	.short	0x010a
        /*05f2*/ 	.byte	0xff
	.zero		1


	//   ....[81]....
        /*05f4*/ 	.word	0x00006b50
        /*05f8*/ 	.word	0x00000003
        /*05fc*/ 	.word	0x00000080
        /*0600*/ 	.short	0x010a
        /*0602*/ 	.byte	0xff
	.zero		1


	//   ....[82]....
        /*0604*/ 	.word	0x00006bb0
        /*0608*/ 	.word	0x00000000
        /*060c*/ 	.word	0x00000000
        /*0610*/ 	.short	0x010a
        /*0612*/ 	.byte	0xff
	.zero		1


	//   ....[83]....
        /*0614*/ 	.word	0x00006c10
        /*0618*/ 	.word	0x00000000
        /*061c*/ 	.word	0x00000000
        /*0620*/ 	.short	0x010a
        /*0622*/ 	.byte	0xff
	.zero		1


	//   ....[84]....
        /*0624*/ 	.word	0x00006c70
        /*0628*/ 	.word	0x00000000
        /*062c*/ 	.word	0x00000000
        /*0630*/ 	.short	0x010a
        /*0632*/ 	.byte	0xff
	.zero		1


	//   ....[85]....
        /*0634*/ 	.word	0x00006cd0
        /*0638*/ 	.word	0x00000000
        /*063c*/ 	.word	0x00000000
        /*0640*/ 	.short	0x010a
        /*0642*/ 	.byte	0xff
	.zero		1


	//   ....[86]....
        /*0644*/ 	.word	0x00006d30
        /*0648*/ 	.word	0x00000000
        /*064c*/ 	.word	0x00000000
        /*0650*/ 	.short	0x010a
        /*0652*/ 	.byte	0xff
	.zero		1


	//   ....[87]....
        /*0654*/ 	.word	0x00006d80
        /*0658*/ 	.word	0x00000000
        /*065c*/ 	.word	0x00000040
        /*0660*/ 	.short	0x010a
        /*0662*/ 	.byte	0xff
	.zero		1


	//   ....[88]....
        /*0664*/ 	.word	0x00006de0
        /*0668*/ 	.word	0x00000000
        /*066c*/ 	.word	0x00000038
        /*0670*/ 	.short	0x010a
        /*0672*/ 	.byte	0xff
	.zero		1


	//   ....[89]....
        /*0674*/ 	.word	0x00006e40
        /*0678*/ 	.word	0x00000003
        /*067c*/ 	.word	0x00000028
        /*0680*/ 	.short	0x010a
        /*0682*/ 	.byte	0xff
	.zero		1


	//   ....[90]....
        /*0684*/ 	.word	0x00006e90
        /*0688*/ 	.word	0x00000000
        /*068c*/ 	.word	0x00000040
        /*0690*/ 	.short	0x010a
        /*0692*/ 	.byte	0xff
	.zero		1


	//   ....[91]....
        /*0694*/ 	.word	0x00006ef0
        /*0698*/ 	.word	0x00000000
        /*069c*/ 	.word	0x00000020
        /*06a0*/ 	.short	0x010a
        /*06a2*/ 	.byte	0xff
	.zero		1


	//   ....[92]....
        /*06a4*/ 	.word	0x00006f40
        /*06a8*/ 	.word	0x00000094
        /*06ac*/ 	.word	0x00000060
        /*06b0*/ 	.short	0x010a
        /*06b2*/ 	.byte	0xff
	.zero		1


	//----- nvinfo : EIATTR_NUM_MBARRIERS
	.align		4
.L_47:
        /*06b4*/ 	.byte	0x03, 0x38
        /*06b6*/ 	.short	0x0018


	//----- nvinfo : EIATTR_EXIT_INSTR_OFFSETS
	.align		4
        /*06b8*/ 	.byte	0x04, 0x1c
        /*06ba*/ 	.short	(.L_49 - .L_48)


	//   ....[0]....
.L_48:
        /*06bc*/ 	.word	0x00002350


	//   ....[1]....
        /*06c0*/ 	.word	0x00002840


	//   ....[2]....
        /*06c4*/ 	.word	0x000028a0


	//   ....[3]....
        /*06c8*/ 	.word	0x00003650


	//   ....[4]....
        /*06cc*/ 	.word	0x00004180


	//   ....[5]....
        /*06d0*/ 	.word	0x000041c0


	//   ....[6]....
        /*06d4*/ 	.word	0x000067c0


	//----- nvinfo : EIATTR_MAX_THREADS
	.align		4
.L_49:
        /*06d8*/ 	.byte	0x04, 0x05
        /*06da*/ 	.short	(.L_51 - .L_50)
.L_50:
        /*06dc*/ 	.word	0x00000100
        /*06e0*/ 	.word	0x00000001
        /*06e4*/ 	.word	0x00000001


	//----- nvinfo : EIATTR_CRS_STACK_SIZE
	.align		4
.L_51:
        /*06e8*/ 	.byte	0x04, 0x1e
        /*06ea*/ 	.short	(.L_53 - .L_52)
.L_52:
        /*06ec*/ 	.word	0x00000000


	//----- nvinfo : EIATTR_CBANK_PARAM_SIZE
	.align		4
.L_53:
        /*06f0*/ 	.byte	0x03, 0x19
        /*06f2*/ 	.short	0x0800


	//----- nvinfo : EIATTR_PARAM_CBANK
	.align		4
        /*06f4*/ 	.byte	0x04, 0x0a
        /*06f6*/ 	.short	(.L_55 - .L_54)
	.align		4
.L_54:
        /*06f8*/ 	.word	index@(.nv.constant0._ZN7cutlass13device_kernelINS_4gemm6kernel13GemmUniversalIN4cute5tupleIJiiiiEEENS1_10collective13CollectiveMmaINS1_35MainloopSm100TmaUmmaWarpSpecializedILi2ELi2ELi4ENS5_IJNS4_1CILi1EEESB_SB_EEEEENS5_IJNSA_ILi128EEENSA_ILi64EEENSA_ILi32EEEEEEaNS5_IJlSB_lEEEaSI_NS4_8TiledMMAINS4_8MMA_AtomIJNS4_15SM100_MMA_S8_SSIaaiLi128ELi64ELNS4_4UMMA5MajorE0ELSN_0ELNSM_8SaturateE0EEEEEENS4_6LayoutISC_NS5_IJNSA_ILi0EEESS_SS_EEEEENS5_IJNS4_10UnderscoreESV_SV_EEEEENS4_13SM90_TMA_LOADENS4_14ComposedLayoutINS4_7SwizzleILi1ELi4ELi3EEENS4_18smem_ptr_flag_bitsILi8EEENSR_INS5_IJNSA_ILi8EEESG_EEENS5_IJSG_SB_EEEEEEEvNS4_8identityESY_S18_vS19_EENS_8epilogue10collective18CollectiveEpilogueINS1B_23Sm100TmaWarpSpecializedILi1ELi1ELi64ELb0ELb0EEEJSH_NS5_IJNSR_ISE_SB_EENSR_ISF_SB_EEEEEaSI_aSI_NS1B_6fusion15FusionCallbacksIS1F_NS1J_17LinearCombinationIaiaiLNS_15FloatRoundStyleE2EEESH_S1I_JEEENS4_5SM1004TMEM4LOAD26SM100_TMEM_LOAD_32dp32b64xESY_NSZ_INS10_ILi2ELi4ELi3EEES13_NSR_INS5_IJS14_SF_EEENS5_IJSF_SB_EEEEEEENS4_39AutoVectorizingCopyWithAssumedAlignmentILi128EEENS4_14SM90_TMA_STOREES1X_S1Z_S1Z_EEEvvEEEEvNT_6ParamsE)
        /*06fc*/ 	.short	0x0380
        /*06fe*/ 	.short	0x0800


	//----- nvinfo : EIATTR_SW_WAR
	.align		4
.L_55:
        /*0700*/ 	.byte	0x04, 0x36
        /*0702*/ 	.short	(.L_57 - .L_56)
.L_56:
        /*0704*/ 	.word	0x00000008
.L_57:


//--------------------- .nv.callgraph             --------------------------
	.section	.nv.callgraph,"",@"SHT_CUDA_CALLGRAPH"
	.align	4
	.sectionentsize	8
	.align		4
        /*0000*/ 	.word	0x00000000
	.align		4
        /*0004*/ 	.word	0xffffffff
	.align		4
        /*0008*/ 	.word	index@(_ZN7cutlass13device_kernelINS_4gemm6kernel13GemmUniversalIN4cute5tupleIJiiiiEEENS1_10collective13CollectiveMmaINS1_35MainloopSm100TmaUmmaWarpSpecializedILi2ELi2ELi4ENS5_IJNS4_1CILi1EEESB_SB_EEEEENS5_IJNSA_ILi128EEENSA_ILi64EEENSA_ILi32EEEEEEaNS5_IJlSB_lEEEaSI_NS4_8TiledMMAINS4_8MMA_AtomIJNS4_15SM100_MMA_S8_SSIaaiLi128ELi64ELNS4_4UMMA5MajorE0ELSN_0ELNSM_8SaturateE0EEEEEENS4_6LayoutISC_NS5_IJNSA_ILi0EEESS_SS_EEEEENS5_IJNS4_10UnderscoreESV_SV_EEEEENS4_13SM90_TMA_LOADENS4_14ComposedLayoutINS4_7SwizzleILi1ELi4ELi3EEENS4_18smem_ptr_flag_bitsILi8EEENSR_INS5_IJNSA_ILi8EEESG_EEENS5_IJSG_SB_EEEEEEEvNS4_8identityESY_S18_vS19_EENS_8epilogue10collective18CollectiveEpilogueINS1B_23Sm100TmaWarpSpecializedILi1ELi1ELi64ELb0ELb0EEEJSH_NS5_IJNSR_ISE_SB_EENSR_ISF_SB_EEEEEaSI_aSI_NS1B_6fusion15FusionCallbacksIS1F_NS1J_17LinearCombinationIaiaiLNS_15FloatRoundStyleE2EEESH_S1I_JEEENS4_5SM1004TMEM4LOAD26SM100_TMEM_LOAD_32dp32b64xESY_NSZ_INS10_ILi2ELi4ELi3EEES13_NSR_INS5_IJS14_SF_EEENS5_IJSF_SB_EEEEEEENS4_39AutoVectorizingCopyWithAssumedAlignmentILi128EEENS4_14SM90_TMA_STOREES1X_S1Z_S1Z_EEEvvEEEEvNT_6ParamsE)
	.align		4
        /*000c*/ 	.word	index@(__assertfail)
	.align		4
        /*0010*/ 	.word	0x00000000
	.align		4
        /*0014*/ 	.word	0xfffffffe
	.align		4
        /*0018*/ 	.word	0x00000000
	.align		4
        /*001c*/ 	.word	0xfffffffd
	.align		4
        /*0020*/ 	.word	0x00000000
	.align		4
        /*0024*/ 	.word	0xfffffffc


//--------------------- .nv.constant4             --------------------------
	.section	.nv.constant4,"a",@progbits
	.align	8
	.align		8
.nv.constant4:
        /*0000*/ 	.dword	__assertfail
	.align		8
        /*0008*/ 	.dword	__unnamed_1
	.align		8
        /*0010*/ 	.dword	__unnamed_2
	.align		8
        /*0018*/ 	.dword	_ZN40_INTERNAL_9f1a6984_4_k_cu_4cf0d127_329884cuda3std3__45__cpo5beginE
	.align		8
        /*0020*/ 	.dword	_ZN40_INTERNAL_9f1a6984_4_k_cu_4cf0d127_329884cuda3std3__45__cpo3endE
	.align		8
        /*0028*/ 	.dword	_ZN40_INTERNAL_9f1a6984_4_k_cu_4cf0d127_329884cuda3std3__45__cpo6cbeginE
	.align		8
        /*0030*/ 	.dword	_ZN40_INTERNAL_9f1a6984_4_k_cu_4cf0d127_329884cuda3std3__45__cpo4cendE
	.align		8
        /*0038*/ 	.dword	_ZN40_INTERNAL_9f1a6984_4_k_cu_4cf0d127_329884cuda3std3__442_GLOBAL__N__9f1a6984_4_k_cu_4cf0d127_329886ignoreE
	.align		8
        /*0040*/ 	.dword	_ZN40_INTERNAL_9f1a6984_4_k_cu_4cf0d127_329884cuda3std3__419piecewise_constructE
	.align		8
        /*0048*/ 	.dword	_ZN40_INTERNAL_9f1a6984_4_k_cu_4cf0d127_329884cuda3std3__48in_placeE
	.align		8
        /*0050*/ 	.dword	_ZN40_INTERNAL_9f1a6984_4_k_cu_4cf0d127_329884cuda3std6ranges3__45__cpo4swapE
	.align		8
        /*0058*/ 	.dword	_ZN40_INTERNAL_9f1a6984_4_k_cu_4cf0d127_329884cuda3std6ranges3__45__cpo9iter_moveE
	.align		8
        /*0060*/ 	.dword	_ZN40_INTERNAL_9f1a6984_4_k_cu_4cf0d127_329884cute7productE
	.align		8
        /*0068*/ 	.dword	_ZN40_INTERNAL_9f1a6984_4_k_cu_4cf0d127_329884cute1_E
	.align		8
        /*0070*/ 	.dword	$str$25
	.align		8
        /*0078*/ 	.dword	$str$26
	.align		8
        /*0080*/ 	.dword	$str$27
	.align		8
        /*0088*/ 	.dword	$str$28


//--------------------- .text._ZN7cutlass13device_kernelINS_4gemm6kernel13GemmUniversalIN4cute5tupleIJiiiiEEENS1_10collective13CollectiveMmaINS1_35MainloopSm100TmaUmmaWarpSpecializedILi2ELi2ELi4ENS5_IJNS4_1CILi1EEESB_SB_EEEEENS5_IJNSA_ILi128EEENSA_ILi64EEENSA_ILi32EEEEEEaNS5_IJlSB_lEEEaSI_NS4_8TiledMMAINS4_8MMA_AtomIJNS4_15SM100_MMA_S8_SSIaaiLi128ELi64ELNS4_4UMMA5MajorE0ELSN_0ELNSM_8SaturateE0EEEEEENS4_6LayoutISC_NS5_IJNSA_ILi0EEESS_SS_EEEEENS5_IJNS4_10UnderscoreESV_SV_EEEEENS4_13SM90_TMA_LOADENS4_14ComposedLayoutINS4_7SwizzleILi1ELi4ELi3EEENS4_18smem_ptr_flag_bitsILi8EEENSR_INS5_IJNSA_ILi8EEESG_EEENS5_IJSG_SB_EEEEEEEvNS4_8identityESY_S18_vS19_EENS_8epilogue10collective18CollectiveEpilogueINS1B_23Sm100TmaWarpSpecializedILi1ELi1ELi64ELb0ELb0EEEJSH_NS5_IJNSR_ISE_SB_EENSR_ISF_SB_EEEEEaSI_aSI_NS1B_6fusion15FusionCallbacksIS1F_NS1J_17LinearCombinationIaiaiLNS_15FloatRoundStyleE2EEESH_S1I_JEEENS4_5SM1004TMEM4LOAD26SM100_TMEM_LOAD_32dp32b64xESY_NSZ_INS10_ILi2ELi4ELi3EEES13_NSR_INS5_IJS14_SF_EEENS5_IJSF_SB_EEEEEEENS4_39AutoVectorizingCopyWithAssumedAlignmentILi128EEENS4_14SM90_TMA_STOREES1X_S1Z_S1Z_EEEvvEEEEvNT_6ParamsE --------------------------
	.section	.text._ZN7cutlass13device_kernelINS_4gemm6kernel13GemmUniversalIN4cute5tupleIJiiiiEEENS1_10collective13CollectiveMmaINS1_35MainloopSm100TmaUmmaWarpSpecializedILi2ELi2ELi4ENS5_IJNS4_1CILi1EEESB_SB_EEEEENS5_IJNSA_ILi128EEENSA_ILi64EEENSA_ILi32EEEEEEaNS5_IJlSB_lEEEaSI_NS4_8TiledMMAINS4_8MMA_AtomIJNS4_15SM100_MMA_S8_SSIaaiLi128ELi64ELNS4_4UMMA5MajorE0ELSN_0ELNSM_8SaturateE0EEEEEENS4_6LayoutISC_NS5_IJNSA_ILi0EEESS_SS_EEEEENS5_IJNS4_10UnderscoreESV_SV_EEEEENS4_13SM90_TMA_LOADENS4_14ComposedLayoutINS4_7SwizzleILi1ELi4ELi3EEENS4_18smem_ptr_flag_bitsILi8EEENSR_INS5_IJNSA_ILi8EEESG_EEENS5_IJSG_SB_EEEEEEEvNS4_8identityESY_S18_vS19_EENS_8epilogue10collective18CollectiveEpilogueINS1B_23Sm100TmaWarpSpecializedILi1ELi1ELi64ELb0ELb0EEEJSH_NS5_IJNSR_ISE_SB_EENSR_ISF_SB_EEEEEaSI_aSI_NS1B_6fusion15FusionCallbacksIS1F_NS1J_17LinearCombinationIaiaiLNS_15FloatRoundStyleE2EEESH_S1I_JEEENS4_5SM1004TMEM4LOAD26SM100_TMEM_LOAD_32dp32b64xESY_NSZ_INS10_ILi2ELi4ELi3EEES13_NSR_INS5_IJS14_SF_EEENS5_IJSF_SB_EEEEEEENS4_39AutoVectorizingCopyWithAssumedAlignmentILi128EEENS4_14SM90_TMA_STOREES1X_S1Z_S1Z_EEEvvEEEEvNT_6ParamsE,"ax",@progbits
	.align	128
.text._ZN7cutlass13device_kernelINS_4gemm6kernel13GemmUniversalIN4cute5tupleIJiiiiEEENS1_10collective13CollectiveMmaINS1_35MainloopSm100TmaUmmaWarpSpecializedILi2ELi2ELi4ENS5_IJNS4_1CILi1EEESB_SB_EEEEENS5_IJNSA_ILi128EEENSA_ILi64EEENSA_ILi32EEEEEEaNS5_IJlSB_lEEEaSI_NS4_8TiledMMAINS4_8MMA_AtomIJNS4_15SM100_MMA_S8_SSIaaiLi128ELi64ELNS4_4UMMA5MajorE0ELSN_0ELNSM_8SaturateE0EEEEEENS4_6LayoutISC_NS5_IJNSA_ILi0EEESS_SS_EEEEENS5_IJNS4_10UnderscoreESV_SV_EEEEENS4_13SM90_TMA_LOADENS4_14ComposedLayoutINS4_7SwizzleILi1ELi4ELi3EEENS4_18smem_ptr_flag_bitsILi8EEENSR_INS5_IJNSA_ILi8EEESG_EEENS5_IJSG_SB_EEEEEEEvNS4_8identityESY_S18_vS19_EENS_8epilogue10collective18CollectiveEpilogueINS1B_23Sm100TmaWarpSpecializedILi1ELi1ELi64ELb0ELb0EEEJSH_NS5_IJNSR_ISE_SB_EENSR_ISF_SB_EEEEEaSI_aSI_NS1B_6fusion15FusionCallbacksIS1F_NS1J_17LinearCombinationIaiaiLNS_15FloatRoundStyleE2EEESH_S1I_JEEENS4_5SM1004TMEM4LOAD26SM100_TMEM_LOAD_32dp32b64xESY_NSZ_INS10_ILi2ELi4ELi3EEES13_NSR_INS5_IJS14_SF_EEENS5_IJSF_SB_EEEEEEENS4_39AutoVectorizingCopyWithAssumedAlignmentILi128EEENS4_14SM90_TMA_STOREES1X_S1Z_S1Z_EEEvvEEEEvNT_6ParamsE:
        .type           _ZN7cutlass13device_kernelINS_4gemm6kernel13GemmUniversalIN4cute5tupleIJiiiiEEENS1_10collective13CollectiveMmaINS1_35MainloopSm100TmaUmmaWarpSpecializedILi2ELi2ELi4ENS5_IJNS4_1CILi1EEESB_SB_EEEEENS5_IJNSA_ILi128EEENSA_ILi64EEENSA_ILi32EEEEEEaNS5_IJlSB_lEEEaSI_NS4_8TiledMMAINS4_8MMA_AtomIJNS4_15SM100_MMA_S8_SSIaaiLi128ELi64ELNS4_4UMMA5MajorE0ELSN_0ELNSM_8SaturateE0EEEEEENS4_6LayoutISC_NS5_IJNSA_ILi0EEESS_SS_EEEEENS5_IJNS4_10UnderscoreESV_SV_EEEEENS4_13SM90_TMA_LOADENS4_14ComposedLayoutINS4_7SwizzleILi1ELi4ELi3EEENS4_18smem_ptr_flag_bitsILi8EEENSR_INS5_IJNSA_ILi8EEESG_EEENS5_IJSG_SB_EEEEEEEvNS4_8identityESY_S18_vS19_EENS_8epilogue10collective18CollectiveEpilogueINS1B_23Sm100TmaWarpSpecializedILi1ELi1ELi64ELb0ELb0EEEJSH_NS5_IJNSR_ISE_SB_EENSR_ISF_SB_EEEEEaSI_aSI_NS1B_6fusion15FusionCallbacksIS1F_NS1J_17LinearCombinationIaiaiLNS_15FloatRoundStyleE2EEESH_S1I_JEEENS4_5SM1004TMEM4LOAD26SM100_TMEM_LOAD_32dp32b64xESY_NSZ_INS10_ILi2ELi4ELi3EEES13_NSR_INS5_IJS14_SF_EEENS5_IJSF_SB_EEEEEEENS4_39AutoVectorizingCopyWithAssumedAlignmentILi128EEENS4_14SM90_TMA_STOREES1X_S1Z_S1Z_EEEvvEEEEvNT_6ParamsE,@function
        .size           _ZN7cutlass13device_kernelINS_4gemm6kernel13GemmUniversalIN4cute5tupleIJiiiiEEENS1_10collective13CollectiveMmaINS1_35MainloopSm100TmaUmmaWarpSpecializedILi2ELi2ELi4ENS5_IJNS4_1CILi1EEESB_SB_EEEEENS5_IJNSA_ILi128EEENSA_ILi64EEENSA_ILi32EEEEEEaNS5_IJlSB_lEEEaSI_NS4_8TiledMMAINS4_8MMA_AtomIJNS4_15SM100_MMA_S8_SSIaaiLi128ELi64ELNS4_4UMMA5MajorE0ELSN_0ELNSM_8SaturateE0EEEEEENS4_6LayoutISC_NS5_IJNSA_ILi0EEESS_SS_EEEEENS5_IJNS4_10UnderscoreESV_SV_EEEEENS4_13SM90_TMA_LOADENS4_14ComposedLayoutINS4_7SwizzleILi1ELi4ELi3EEENS4_18smem_ptr_flag_bitsILi8EEENSR_INS5_IJNSA_ILi8EEESG_EEENS5_IJSG_SB_EEEEEEEvNS4_8identityESY_S18_vS19_EENS_8epilogue10collective18CollectiveEpilogueINS1B_23Sm100TmaWarpSpecializedILi1ELi1ELi64ELb0ELb0EEEJSH_NS5_IJNSR_ISE_SB_EENSR_ISF_SB_EEEEEaSI_aSI_NS1B_6fusion15FusionCallbacksIS1F_NS1J_17LinearCombinationIaiaiLNS_15FloatRoundStyleE2EEESH_S1I_JEEENS4_5SM1004TMEM4LOAD26SM100_TMEM_LOAD_32dp32b64xESY_NSZ_INS10_ILi2ELi4ELi3EEES13_NSR_INS5_IJS14_SF_EEENS5_IJSF_SB_EEEEEEENS4_39AutoVectorizingCopyWithAssumedAlignmentILi128EEENS4_14SM90_TMA_STOREES1X_S1Z_S1Z_EEEvvEEEEvNT_6ParamsE,(.L_x_122 - _ZN7cutlass13device_kernelINS_4gemm6kernel13GemmUniversalIN4cute5tupleIJiiiiEEENS1_10collective13CollectiveMmaINS1_35MainloopSm100TmaUmmaWarpSpecializedILi2ELi2ELi4ENS5_IJNS4_1CILi1EEESB_SB_EEEEENS5_IJNSA_ILi128EEENSA_ILi64EEENSA_ILi32EEEEEEaNS5_IJlSB_lEEEaSI_NS4_8TiledMMAINS4_8MMA_AtomIJNS4_15SM100_MMA_S8_SSIaaiLi128ELi64ELNS4_4UMMA5MajorE0ELSN_0ELNSM_8SaturateE0EEEEEENS4_6LayoutISC_NS5_IJNSA_ILi0EEESS_SS_EEEEENS5_IJNS4_10UnderscoreESV_SV_EEEEENS4_13SM90_TMA_LOADENS4_14ComposedLayoutINS4_7SwizzleILi1ELi4ELi3EEENS4_18smem_ptr_flag_bitsILi8EEENSR_INS5_IJNSA_ILi8EEESG_EEENS5_IJSG_SB_EEEEEEEvNS4_8identityESY_S18_vS19_EENS_8epilogue10collective18CollectiveEpilogueINS1B_23Sm100TmaWarpSpecializedILi1ELi1ELi64ELb0ELb0EEEJSH_NS5_IJNSR_ISE_SB_EENSR_ISF_SB_EEEEEaSI_aSI_NS1B_6fusion15FusionCallbacksIS1F_NS1J_17LinearCombinationIaiaiLNS_15FloatRoundStyleE2EEESH_S1I_JEEENS4_5SM1004TMEM4LOAD26SM100_TMEM_LOAD_32dp32b64xESY_NSZ_INS10_ILi2ELi4ELi3EEES13_NSR_INS5_IJS14_SF_EEENS5_IJSF_SB_EEEEEEENS4_39AutoVectorizingCopyWithAssumedAlignmentILi128EEENS4_14SM90_TMA_STOREES1X_S1Z_S1Z_EEEvvEEEEvNT_6ParamsE)
        .other          _ZN7cutlass13device_kernelINS_4gemm6kernel13GemmUniversalIN4cute5tupleIJiiiiEEENS1_10collective13CollectiveMmaINS1_35MainloopSm100TmaUmmaWarpSpecializedILi2ELi2ELi4ENS5_IJNS4_1CILi1EEESB_SB_EEEEENS5_IJNSA_ILi128EEENSA_ILi64EEENSA_ILi32EEEEEEaNS5_IJlSB_lEEEaSI_NS4_8TiledMMAINS4_8MMA_AtomIJNS4_15SM100_MMA_S8_SSIaaiLi128ELi64ELNS4_4UMMA5MajorE0ELSN_0ELNSM_8SaturateE0EEEEEENS4_6LayoutISC_NS5_IJNSA_ILi0EEESS_SS_EEEEENS5_IJNS4_10UnderscoreESV_SV_EEEEENS4_13SM90_TMA_LOADENS4_14ComposedLayoutINS4_7SwizzleILi1ELi4ELi3EEENS4_18smem_ptr_flag_bitsILi8EEENSR_INS5_IJNSA_ILi8EEESG_EEENS5_IJSG_SB_EEEEEEEvNS4_8identityESY_S18_vS19_EENS_8epilogue10collective18CollectiveEpilogueINS1B_23Sm100TmaWarpSpecializedILi1ELi1ELi64ELb0ELb0EEEJSH_NS5_IJNSR_ISE_SB_EENSR_ISF_SB_EEEEEaSI_aSI_NS1B_6fusion15FusionCallbacksIS1F_NS1J_17LinearCombinationIaiaiLNS_15FloatRoundStyleE2EEESH_S1I_JEEENS4_5SM1004TMEM4LOAD26SM100_TMEM_LOAD_32dp32b64xESY_NSZ_INS10_ILi2ELi4ELi3EEES13_NSR_INS5_IJS14_SF_EEENS5_IJSF_SB_EEEEEEENS4_39AutoVectorizingCopyWithAssumedAlignmentILi128EEENS4_14SM90_TMA_STOREES1X_S1Z_S1Z_EEEvvEEEEvNT_6ParamsE,@"STO_CUDA_ENTRY STV_DEFAULT"
_ZN7cutlass13device_kernelINS_4gemm6kernel13GemmUniversalIN4cute5tupleIJiiiiEEENS1_10collective13CollectiveMmaINS1_35MainloopSm100TmaUmmaWarpSpecializedILi2ELi2ELi4ENS5_IJNS4_1CILi1EEESB_SB_EEEEENS5_IJNSA_ILi128EEENSA_ILi64EEENSA_ILi32EEEEEEaNS5_IJlSB_lEEEaSI_NS4_8TiledMMAINS4_8MMA_AtomIJNS4_15SM100_MMA_S8_SSIaaiLi128ELi64ELNS4_4UMMA5MajorE0ELSN_0ELNSM_8SaturateE0EEEEEENS4_6LayoutISC_NS5_IJNSA_ILi0EEESS_SS_EEEEENS5_IJNS4_10UnderscoreESV_SV_EEEEENS4_13SM90_TMA_LOADENS4_14ComposedLayoutINS4_7SwizzleILi1ELi4ELi3EEENS4_18smem_ptr_flag_bitsILi8EEENSR_INS5_IJNSA_ILi8EEESG_EEENS5_IJSG_SB_EEEEEEEvNS4_8identityESY_S18_vS19_EENS_8epilogue10collective18CollectiveEpilogueINS1B_23Sm100TmaWarpSpecializedILi1ELi1ELi64ELb0ELb0EEEJSH_NS5_IJNSR_ISE_SB_EENSR_ISF_SB_EEEEEaSI_aSI_NS1B_6fusion15FusionCallbacksIS1F_NS1J_17LinearCombinationIaiaiLNS_15FloatRoundStyleE2EEESH_S1I_JEEENS4_5SM1004TMEM4LOAD26SM100_TMEM_LOAD_32dp32b64xESY_NSZ_INS10_ILi2ELi4ELi3EEES13_NSR_INS5_IJS14_SF_EEENS5_IJSF_SB_EEEEEEENS4_39AutoVectorizingCopyWithAssumedAlignmentILi128EEENS4_14SM90_TMA_STOREES1X_S1Z_S1Z_EEEvvEEEEvNT_6ParamsE:
[----:B------:R-:W1:Y:S01]  /*0000*/  LDC R1, c[0x0][0x37c] ;  /* 0x0000df00ff017b82 */ /* 0x000e620000000800 */
[----:B------:R-:W2:Y:S01]  /*0010*/  S2R R176, SR_TID.X ;  /* 0x0000000000b07919 */ /* 0x000ea20000002100 */
[----:B------:R-:W3:Y:S01]  /*0020*/  LDCU.64 UR4, c[0x0][0x890] ;  /* 0x00011200ff0477ac */ /* 0x000ee20008000a00 */
[----:B------:R-:W-:Y:S02]  /*0030*/  PRMT R168, RZ, 0x7610, R168 ;  /* 0x00007610ffa87816 */ /* 0x000fe400000000a8 */
[----:B------:R-:W-:Y:S01]  /*0040*/  ELECT P5, URZ, PT ;  /* 0x0000000000ff782f */ /* 0x000fe200038a0000 */
[----:B------:R-:W4:Y:S01]  /*0050*/  LDCU.64 UR40, c[0x0][0x358] ;  /* 0x00006b00ff2877ac */ /* 0x000f220008000a00 */
[----:B---3--:R-:W-:-:S04]  /*0060*/  UISETP.NE.U32.AND UP0, UPT, UR4, URZ, UPT ;  /* 0x000000ff0400728c */ /* 0x008fc8000bf05070 */
[----:B------:R-:W-:Y:S01]  /*0070*/  UISETP.NE.AND.EX UP0, UPT, UR5, URZ, UPT, UP0 ;  /* 0x000000ff0500728c */ /* 0x000fe2000bf05300 */
[----:B--2---:R-:W-:-:S05]  /*0080*/  SHF.R.U32.HI R181, RZ, 0x5, R176 ;  /* 0x00000005ffb57819 */ /* 0x004fca00000116b0 */
[----:B------:R-:W2:Y:S02]  /*0090*/  SHFL.IDX PT, R0, R181, RZ, 0x1f ;  /* 0x00001fffb5007589 */ /* 0x000ea400000e0000 */
[----:B--2---:R-:W-:Y:S01]  /*00a0*/  R2UR UR8, R0 ;  /* 0x00000000000872ca */ /* 0x004fe200000e0000 */
[----:B-1--4-:R-:W-:-:S14]  /*00b0*/  BRA.U UP0, `(.L_x_0) ;  /* 0x00000001002c7547 */ /* 0x012fdc000b800000 */
[----:B------:R-:W1:Y:S02]  /*00c0*/  LDCU.64 UR6, c[0x0][0x888] ;  /* 0x00011100ff0677ac */ /* 0x000e640008000a00 */
[----:B-1----:R-:W-:-:S04]  /*00d0*/  UISETP.NE.U32.AND UP0, UPT, UR6, URZ, UPT ;  /* 0x000000ff0600728c */ /* 0x002fc8000bf05070 */
[----:B------:R-:W-:-:S09]  /*00e0*/  UISETP.NE.AND.EX UP0, UPT, UR7, URZ, UPT, UP0 ;  /* 0x000000ff0700728c */ /* 0x000fd2000bf05300 */
[----:B------:R-:W-:Y:S05]  /*00f0*/  BRA.U !UP0, `(.L_x_1) ;  /* 0x0000000108107547 */ /* 0x000fea000b800000 */
[----:B------:R-:W1:Y:S02]  /*0100*/  LDC.64 R80, c[0x0][0x888] ;  /* 0x00022200ff507b82 */ /* 0x000e640000000a00 */
[----:B-1----:R1:W5:Y:S01]  /*0110*/  LDG.E R80, desc[UR40][R80.64] ;  /* 0x0000002850507981 */ /* 0x002362000c1e1900 */
[----:B------:R-:W-:Y:S01]  /*0120*/  HFMA2 R168, -RZ, RZ, 0, 5.9604644775390625e-08 ;  /* 0x00000001ffa87431 */ /* 0x000fe200000001ff */
[----:B------:R-:W-:Y:S05]  /*0130*/  BRA `(.L_x_0) ;  /* 0x00000000000c7947 */ /* 0x000fea0003800000 */
.L_x_1:
[----:B------:R-:W1:Y:S01]  /*0140*/  LDCU UR6, c[0x0][0x880] ;  /* 0x00011000ff0677ac */ /* 0x000e620008000800 */
[----:B------:R-:W-:Y:S01]  /*0150*/  HFMA2 R168, -RZ, RZ, 0, 5.9604644775390625e-08 ;  /* 0x00000001ffa87431 */ /* 0x000fe200000001ff */
[----:B-1----:R-:W-:-:S07]  /*0160*/  MOV R80, UR6 ;  /* 0x0000000600507c02 */ /* 0x002fce0008000f00 */
.L_x_0:
[----:B------:R-:W2:Y:S02]  /*0170*/  LDCU.64 UR6, c[0x0][0x8b0] ;  /* 0x00011600ff0677ac */ /* 0x000ea40008000a00 */
[----:B--2---:R-:W-:-:S04]  /*0180*/  UISETP.NE.U32.AND UP0, UPT, UR6, URZ, UPT ;  /* 0x000000ff0600728c */ /* 0x004fc8000bf05070 */
[----:B------:R-:W-:-:S09]  /*0190*/  UISETP.NE.AND.EX UP0, UPT, UR7, URZ, UPT, UP0 ;  /* 0x000000ff0700728c */ /* 0x000fd2000bf05300 */
[----:B------:R-:W-:Y:S05]  /*01a0*/  BRA.U UP0, `(.L_x_2) ;  /* 0x0000000100247547 */ /* 0x000fea000b800000 */
[----:B------:R-:W2:Y:S02]  /*01b0*/  LDCU.64 UR6, c[0x0][0x8a8] ;  /* 0x00011500ff0677ac */ /* 0x000ea40008000a00 */
[----:B--2---:R-:W-:-:S04]  /*01c0*/  UISETP.NE.U32.AND UP0, UPT, UR6, URZ, UPT ;  /* 0x000000ff0600728c */ /* 0x004fc8000bf05070 */
[----:B------:R-:W-:-:S09]  /*01d0*/  UISETP.NE.AND.EX UP0, UPT, UR7, URZ, UPT, UP0 ;  /* 0x000000ff0700728c */ /* 0x000fd2000bf05300 */
[----:B------:R-:W-:Y:S05]  /*01e0*/  BRA.U !UP0, `(.L_x_3) ;  /* 0x00000001080c7547 */ /* 0x000fea000b800000 */
[----:B------:R-:W2:Y:S02]  /*01f0*/  LDC.64 R78, c[0x0][0x8a8] ;  /* 0x00022a00ff4e7b82 */ /* 0x000ea40000000a00 */
[----:B--2---:R2:W5:Y:S01]  /*0200*/  LDG.E R78, desc[UR40][R78.64] ;  /* 0x000000284e4e7981 */ /* 0x004562000c1e1900 */
[----:B------:R-:W-:Y:S05]  /*0210*/  BRA `(.L_x_2) ;  /* 0x0000000000087947 */ /* 0x000fea0003800000 */
.L_x_3:
[----:B------:R-:W2:Y:S02]  /*0220*/  LDCU UR6, c[0x0][0x8a0] ;  /* 0x00011400ff0677ac */ /* 0x000ea40008000800 */
[----:B--2---:R-:W-:Y:S02]  /*0230*/  MOV R78, UR6 ;  /* 0x00000006004e7c02 */ /* 0x004fe40008000f00 */
.L_x_2:
[----:B------:R-:W-:Y:S01]  /*0240*/  IMAD.U32 R0, RZ, RZ, UR8 ;  /* 0x00000008ff007e24 */ /* 0x000fe2000f8e00ff */
[----:B------:R-:W-:Y:S04]  /*0250*/  BSSY.RECONVERGENT B0, `(.L_x_4) ;  /* 0x000000c000007945 */ /* 0x000fe80003800200 */
[C---:B------:R-:W-:Y:S02]  /*0260*/  ISETP.NE.OR P1, PT, R0.reuse, 0x1, !P5 ;  /* 0x000000010000780c */ /* 0x040fe40006f25670 */
[----:B------:R-:W-:-:S11]  /*0270*/  ISETP.NE.OR P0, PT, R0, 0x3, !P5 ;  /* 0x000000030000780c */ /* 0x000fd60006f05670 */
[----:B------:R-:W-:Y:S05]  /*0280*/  @P1 BRA `(.L_x_5) ;  /* 0x0000000000201947 */ /* 0x000fea0003800000 */
[----:B------:R-:W3:Y:S02]  /*0290*/  LDCU.64 UR6, c[0x0][0x348] ;  /* 0x00006900ff0677ac */ /* 0x000ee40008000a00 */
[----:B---3--:R-:W-:Y:S02]  /*02a0*/  UIADD3 UR10, UP1, UPT, UR6, 0x80, URZ ;  /* 0x00000080060a7890 */ /* 0x008fe4000ff3e0ff */
[----:B------:R-:W-:Y:S02]  /*02b0*/  UIADD3 UR6, UP0, UPT, UR6, 0x180, URZ ;  /* 0x0000018006067890 */ /* 0x000fe4000ff1e0ff */
[----:B------:R-:W-:Y:S02]  /*02c0*/  UIADD3.X UR11, UPT, UPT, URZ, UR7, URZ, UP1, !UPT ;  /* 0x00000007ff0b7290 */ /* 0x000fe40008ffe4ff */
[----:B------:R-:W-:-:S07]  /*02d0*/  UIADD3.X UR7, UPT, UPT, URZ, UR7, URZ, UP0, !UPT ;  /* 0x00000007ff077290 */ /* 0x000fce00087fe4ff */
[----:B------:R3:W-:Y:S02]  /*02e0*/  UTMACCTL.PF [UR10] ;  /* 0x000000000a0079b9 */ /* 0x0007e40008040000 */
[----:B------:R3:W-:Y:S02]  /*02f0*/  UTMACCTL.PF [UR6] ;  /* 0x00000000060079b9 */ /* 0x0007e40008040000 */
[----:B---3--:R-:W-:Y:S01]  /*0300*/  NOP ;  /* 0x0000000000007918 */ /* 0x008fe20000000000 */
.L_x_5:
[----:B------:R-:W-:Y:S05]  /*0310*/  BSYNC.RECONVERGENT B0 ;  /* 0x0000000000007941 */ /* 0x000fea0003800200 */
.L_x_4:
[----:B------:R-:W-:Y:S04]  /*0320*/  BSSY.RECONVERGENT B0, `(.L_x_6) ;  /* 0x000000a000007945 */ /* 0x000fe80003800200 */
        /* <DEDUP_REMOVED lines=9> */
.L_x_7:
[----:B------:R-:W-:Y:S05]  /*03c0*/  BSYNC.RECONVERGENT B0 ;  /* 0x0000000000007941 */ /* 0x000fea0003800200 */
.L_x_6:
[----:B------:R-:W3:Y:S01]  /*03d0*/  LDCU.64 UR6, c[0x0][0x888] ;  /* 0x00011100ff0677ac */ /* 0x000ee20008000a00 */
[----:B------:R-:W-:Y:S02]  /*03e0*/  UISETP.EQ.U32.AND UP1, UPT, UR4, URZ, UPT ;  /* 0x000000ff0400728c */ /* 0x000fe4000bf22070 */
[----:B------:R-:W-:Y:S02]  /*03f0*/  UPLOP3.LUT UP2, UPT, UPT, UPT, UPT, 0x80, 0x8 ;  /* 0x000000000008789c */ /* 0x000fe40003f4f070 */
[----:B---3--:R-:W-:-:S04]  /*0400*/  UISETP.NE.U32.AND UP0, UPT, UR6, URZ, UPT ;  /* 0x000000ff0600728c */ /* 0x008fc8000bf05070 */
[----:B------:R-:W-:-:S04]  /*0410*/  UISETP.NE.AND.EX UP0, UPT, UR7, URZ, UPT, UP0 ;  /* 0x000000ff0700728c */ /* 0x000fc8000bf05300 */
[----:B------:R-:W-:-:S04]  /*0420*/  UISETP.EQ.OR.EX UP3, UPT, UR5, URZ, !UP0, UP1 ;  /* 0x000000ff0500728c */ /* 0x000fc8000c762710 */
[----:B------:R-:W-:-:S05]  /*0430*/  UP2UR UR44, UPR, URZ, 0x8 ;  /* 0x00000008ff2c7883 */ /* 0x000fca0008000000 */
[----:B------:R-:W-:Y:S07]  /*0440*/  BRA.U !UP3, `(.L_x_8) ;  /* 0x000000010b207547 */ /* 0x000fee000b800000 */
[----:B-----5:R-:W-:Y:S01]  /*0450*/  R2UR UR6, R80 ;  /* 0x00000000500672ca */ /* 0x020fe200000e0000 */
[----:B------:R-:W-:Y:S02]  /*0460*/  UISETP.NE.U32.AND UP2, UPT, UR4, URZ, UPT ;  /* 0x000000ff0400728c */ /* 0x000fe4000bf45070 */
[----:B------:R-:W-:Y:S02]  /*0470*/  USEL UR4, URZ, 0xffffffff, UP0 ;  /* 0xffffffffff047887 */ /* 0x000fe40008000000 */
[----:B------:R-:W-:-:S08]  /*0480*/  UISETP.NE.AND.EX UP2, UPT, UR5, URZ, UPT, UP2 ;  /* 0x000000ff0500728c */ /* 0x000fd0000bf45320 */
[----:B------:R-:W-:-:S04]  /*0490*/  UISETP.NE.AND UP1, UPT, UR6, URZ, UPT ;  /* 0x000000ff0600728c */ /* 0x000fc8000bf25270 */
[----:B------:R-:W-:-:S04]  /*04a0*/  @!UP2 USEL UR4, URZ, 0xffffffff, UP1 ;  /* 0xffffffffff04a887 */ /* 0x000fc80008800000 */
[----:B------:R-:W-:-:S04]  /*04b0*/  ULOP3.LUT UR4, UR4, 0x1, URZ, 0xc0, !UPT ;  /* 0x0000000104047892 */ /* 0x000fc8000f8ec0ff */
[----:B------:R-:W-:-:S11]  /*04c0*/  UISETP.NE.U32.AND UP2, UPT, UR4, 0x1, UPT ;  /* 0x000000010400788c */ /* 0x000fd6000bf45070 */
.L_x_8:
[----:B------:R-:W3:Y:S01]  /*04d0*/  SHFL.IDX PT, R2, R181, RZ, 0x1f ;  /* 0x00001fffb5027589 */ /* 0x000ee200000e0000 */
[----:B------:R-:W-:-:S04]  /*04e0*/  UISETP.NE.AND UP1, UPT, UR8, 0x2, UPT ;  /* 0x000000020800788c */ /* 0x000fc8000bf25270 */
[----:B------:R-:W-:Y:S01]  /*04f0*/  USEL UR13, URZ, 0x1, UP1 ;  /* 0x00000001ff0d7887 */ /* 0x000fe20008800000 */
[----:B---3--:R-:W-:-:S13]  /*0500*/  ISETP.NE.AND P0, PT, R2, RZ, PT ;  /* 0x000000ff0200720c */ /* 0x008fda0003f05270 */
[----:B------:R-:W-:Y:S05]  /*0510*/  @P0 BRA `(.L_x_9) ;  /* 0x0000000000380947 */ /* 0x000fea0003800000 */
[----:B------:R-:W3:Y:S01]  /*0520*/  S2UR UR5, SR_CgaCtaId ;  /* 0x00000000000579c3 */ /* 0x000ee20000008800 */
[----:B------:R-:W-:Y:S01]  /*0530*/  UMOV UR6, 0x400 ;  /* 0x0000040000067882 */ /* 0x000fe20000000000 */
[----:B------:R-:W-:Y:S01]  /*0540*/  UMOV UR4, 0x1 ;  /* 0x0000000100047882 */ /* 0x000fe20000000000 */
[----:B------:R-:W-:Y:S01]  /*0550*/  ELECT P0, URZ, PT ;  /* 0x0000000000ff782f */ /* 0x000fe20003800000 */
[----:B---3--:R-:W-:Y:S02]  /*0560*/  ULEA UR5, UR5, UR6, 0x18 ;  /* 0x0000000605057291 */ /* 0x008fe4000f8ec0ff */
[----:B------:R-:W-:-:S04]  /*0570*/  UIADD3 UR6, UPT, UPT, -UR4, 0x100000, URZ ;  /* 0x0010000004067890 */ /* 0x000fc8000fffe1ff */
[----:B------:R-:W-:Y:S02]  /*0580*/  USHF.L.U32 UR7, UR6, 0xb, URZ ;  /* 0x0000000b06077899 */ /* 0x000fe400080006ff */
[----:B------:R-:W-:Y:S01]  /*0590*/  USHF.L.U32 UR6, UR6, 0x1, URZ ;  /* 0x0000000106067899 */ /* 0x000fe200080006ff */
[----:B------:R-:W3:Y:S11]  /*05a0*/  FENCE.VIEW.ASYNC.S ;  /* 0x00000000000073c6 */ /* 0x000ef60000000000 */
[----:B---3--:R3:W4:Y:S01]  /*05b0*/  SYNCS.EXCH.64 URZ, [UR5], UR6 ;  /* 0x0000000605ff75b2 */ /* 0x0087220008000100 */
[----:B------:R3:W1:Y:S01]  /*05c0*/  SYNCS.EXCH.64 URZ, [UR5+0x10], UR6 ;  /* 0x0000100605ff75b2 */ /* 0x0006620008000100 */
[----:B------:R3:W1:Y:S01]  /*05d0*/  SYNCS.EXCH.64 URZ, [UR5+0x8], UR6 ;  /* 0x0000080605ff75b2 */ /* 0x0006620008000100 */
[----:B------:R3:W1:Y:S01]  /*05e0*/  SYNCS.EXCH.64 URZ, [UR5+0x18], UR6 ;  /* 0x0000180605ff75b2 */ /* 0x0006620008000100 */
[----:B------:R-:W-:Y:S01]  /*05f0*/  NOP ;  /* 0x0000000000007918 */ /* 0x000fe20000000000 */
.L_x_9:
[----:B------:R-:W2:Y:S01]  /*0600*/  SHFL.IDX PT, R2, R181, RZ, 0x1f ;  /* 0x00001fffb5027589 */ /* 0x000ea200000e0000 */
[----:B------:R-:W-:Y:S01]  /*0610*/  NOP ;  /* 0x0000000000007918 */ /* 0x000fe20000000000 */
[----:B--2---:R-:W-:-:S13]  /*0620*/  ISETP.NE.AND P0, PT, R2, 0x1, PT ;  /* 0x000000010200780c */ /* 0x004fda0003f05270 */
[----:B------:R-:W-:Y:S05]  /*0630*/  @P0 BRA `(.L_x_10) ;  /* 0x0000000000400947 */ /* 0x000fea0003800000 */
[----:B---3--:R-:W2:Y:S01]  /*0640*/  S2UR UR6, SR_CgaCtaId ;  /* 0x00000000000679c3 */ /* 0x008ea20000008800 */
[----:B------:R-:W-:Y:S01]  /*0650*/  UMOV UR7, 0x400 ;  /* 0x0000040000077882 */ /* 0x000fe20000000000 */
[----:B------:R-:W-:Y:S01]  /*0660*/  UMOV UR5, 0x20 ;  /* 0x0000002000057882 */ /* 0x000fe20000000000 */
[----:B------:R-:W-:Y:S01]  /*0670*/  UMOV UR4, 0x80 ;  /* 0x0000008000047882 */ /* 0x000fe20000000000 */
[----:B------:R-:W-:-:S04]  /*0680*/  UIADD3 UR10, UPT, UPT, -UR5, 0x100000, URZ ;  /* 0x00100000050a7890 */ /* 0x000fc8000fffe1ff */
[----:B------:R-:W-:Y:S02]  /*0690*/  USHF.L.U32 UR11, UR10, 0xb, URZ ;  /* 0x0000000b0a0b7899 */ /* 0x000fe400080006ff */
[----:B------:R-:W-:Y:S02]  /*06a0*/  USHF.L.U32 UR10, UR10, 0x1, URZ ;  /* 0x000000010a0a7899 */ /* 0x000fe400080006ff */
[----:B------:R-:W-:-:S04]  /*06b0*/  UIADD3 UR4, UPT, UPT, -UR4, 0x100000, URZ ;  /* 0x0010000004047890 */ /* 0x000fc8000fffe1ff */
[----:B------:R-:W-:Y:S02]  /*06c0*/  USHF.L.U32 UR5, UR4, 0xb, URZ ;  /* 0x0000000b04057899 */ /* 0x000fe400080006ff */
[----:B------:R-:W-:Y:S01]  /*06d0*/  USHF.L.U32 UR4, UR4, 0x1, URZ ;  /* 0x0000000104047899 */ /* 0x000fe200080006ff */
[----:B------:R-:W-:Y:S01]  /*06e0*/  ELECT P0, URZ, PT ;  /* 0x0000000000ff782f */ /* 0x000fe20003800000 */
[----:B--2---:R-:W-:Y:S01]  /*06f0*/  ULEA UR6, UR6, UR7, 0x18 ;  /* 0x0000000706067291 */ /* 0x004fe2000f8ec0ff */
[----:B------:R-:W2:Y:S11]  /*0700*/  FENCE.VIEW.ASYNC.S ;  /* 0x00000000000073c6 */ /* 0x000eb60000000000 */
[----:B--2---:R2:W3:Y:S01]  /*0710*/  SYNCS.EXCH.64 URZ, [UR6+0x20], UR10 ;  /* 0x0000200a06ff75b2 */ /* 0x0044e20008000100 */
[----:B------:R2:W1:Y:S01]  /*0720*/  SYNCS.EXCH.64 URZ, [UR6+0x28], UR4 ;  /* 0x0000280406ff75b2 */ /* 0x0004620008000100 */
[----:B------:R-:W-:Y:S01]  /*0730*/  NOP ;  /* 0x0000000000007918 */ /* 0x000fe20000000000 */
.L_x_10:
[----:B------:R-:W4:Y:S01]  /*0740*/  SHFL.IDX PT, R2, R181, RZ, 0x1f ;  /* 0x00001fffb5027589 */ /* 0x000f2200000e0000 */
[----:B------:R-:W-:Y:S01]  /*0750*/  NOP ;  /* 0x0000000000007918 */ /* 0x000fe20000000000 */
[----:B----4-:R-:W-:-:S13]  /*0760*/  ISETP.NE.AND P0, PT, R2, 0x3, PT ;  /* 0x000000030200780c */ /* 0x010fda0003f05270 */
[----:B------:R-:W-:Y:S05]  /*0770*/  @P0 BRA `(.L_x_11) ;  /* 0x0000000000300947 */ /* 0x000fea0003800000 */
[----:B--23--:R-:W2:Y:S01]  /*0780*/  S2UR UR5, SR_CgaCtaId ;  /* 0x00000000000579c3 */ /* 0x00cea20000008800 */
[----:B------:R-:W-:Y:S01]  /*0790*/  UMOV UR6, 0x400 ;  /* 0x0000040000067882 */ /* 0x000fe20000000000 */
[----:B------:R-:W-:Y:S01]  /*07a0*/  UMOV UR4, 0x20 ;  /* 0x0000002000047882 */ /* 0x000fe20000000000 */
[----:B------:R-:W-:Y:S01]  /*07b0*/  ELECT P0, URZ, PT ;  /* 0x0000000000ff782f */ /* 0x000fe20003800000 */
[----:B--2---:R-:W-:Y:S02]  /*07c0*/  ULEA UR5, UR5, UR6, 0x18 ;  /* 0x0000000605057291 */ /* 0x004fe4000f8ec0ff */
[----:B------:R-:W-:-:S04]  /*07d0*/  UIADD3 UR6, UPT, UPT, -UR4, 0x100000, URZ ;  /* 0x0010000004067890 */ /* 0x000fc8000fffe1ff */
[----:B------:R-:W-:Y:S02]  /*07e0*/  USHF.L.U32 UR7, UR6, 0xb, URZ ;  /* 0x0000000b06077899 */ /* 0x000fe400080006ff */
[----:B------:R-:W-:Y:S01]  /*07f0*/  USHF.L.U32 UR6, UR6, 0x1, URZ ;  /* 0x0000000106067899 */ /* 0x000fe200080006ff */
[----:B------:R-:W2:Y:S11]  /*0800*/  FENCE.VIEW.ASYNC.S ;  /* 0x00000000000073c6 */ /* 0x000eb60000000000 */
[----:B--2---:R4:W2:Y:S01]  /*0810*/  SYNCS.EXCH.64 URZ, [UR5+0x30], UR6 ;  /* 0x0000300605ff75b2 */ /* 0x0048a20008000100 */
[----:B------:R4:W3:Y:S02]  /*0820*/  SYNCS.EXCH.64 URZ, [UR5+0x38], UR6 ;  /* 0x0000380605ff75b2 */ /* 0x0008e40008000100 */
[----:B----4-:R-:W-:Y:S01]  /*0830*/  NOP ;  /* 0x0000000000007918 */ /* 0x010fe20000000000 */
.L_x_11:
[----:B------:R-:W4:Y:S01]  /*0840*/  SHFL.IDX PT, R2, R181, RZ, 0x1f ;  /* 0x00001fffb5027589 */ /* 0x000f2200000e0000 */
[----:B------:R-:W-:Y:S01]  /*0850*/  NOP ;  /* 0x0000000000007918 */ /* 0x000fe20000000000 */
[----:B----4-:R-:W-:-:S13]  /*0860*/  ISETP.NE.AND P0, PT, R2, 0x4, PT ;  /* 0x000000040200780c */ /* 0x010fda0003f05270 */
[----:B------:R-:W-:Y:S05]  /*0870*/  @P0 BRA `(.L_x_12) ;  /* 0x00000000004c0947 */ /* 0x000fea0003800000 */
[----:B--23--:R-:W2:Y:S01]  /*0880*/  S2UR UR5, SR_CgaCtaId ;  /* 0x00000000000579c3 */ /* 0x00cea20000008800 */
[----:B------:R-:W-:Y:S01]  /*0890*/  UMOV UR7, 0x100 ;  /* 0x0000010000077882 */ /* 0x000fe20000000000 */
[----:B------:R-:W-:Y:S01]  /*08a0*/  UMOV UR6, 0x400 ;  /* 0x0000040000067882 */ /* 0x000fe20000000000 */
[----:B------:R-:W-:Y:S01]  /*08b0*/  USEL UR7, UR7, 0xe0, UP2 ;  /* 0x000000e007077887 */ /* 0x000fe20009000000 */
[----:B------:R-:W-:Y:S01]  /*08c0*/  UMOV UR4, 0x1 ;  /* 0x0000000100047882 */ /* 0x000fe20000000000 */
[----:B------:R-:W-:Y:S01]  /*08d0*/  ELECT P0, URZ, PT ;  /* 0x0000000000ff782f */ /* 0x000fe20003800000 */
[----:B------:R-:W-:-:S04]  /*08e0*/  UIADD3 UR10, UPT, UPT, -UR4, 0x100000, URZ ;  /* 0x00100000040a7890 */ /* 0x000fc8000fffe1ff */
[----:B------:R-:W-:Y:S02]  /*08f0*/  USHF.L.U32 UR11, UR10, 0xb, URZ ;  /* 0x0000000b0a0b7899 */ /* 0x000fe400080006ff */
[----:B------:R-:W-:Y:S02]  /*0900*/  USHF.L.U32 UR10, UR10, 0x1, URZ ;  /* 0x000000010a0a7899 */ /* 0x000fe400080006ff */
[----:B--2---:R-:W-:Y:S02]  /*0910*/  ULEA UR5, UR5, UR6, 0x18 ;  /* 0x0000000605057291 */ /* 0x004fe4000f8ec0ff */
[----:B------:R-:W-:-:S04]  /*0920*/  UIADD3 UR6, UPT, UPT, -UR7, 0x100000, URZ ;  /* 0x0010000007067890 */ /* 0x000fc8000fffe1ff */
[----:B------:R-:W-:Y:S02]  /*0930*/  USHF.L.U32 UR7, UR6, 0xb, URZ ;  /* 0x0000000b06077899 */ /* 0x000fe400080006ff */
[----:B------:R-:W-:Y:S01]  /*0940*/  USHF.L.U32 UR6, UR6, 0x1, URZ ;  /* 0x0000000106067899 */ /* 0x000fe200080006ff */
[----:B------:R-:W2:Y:S03]  /*0950*/  FENCE.VIEW.ASYNC.S ;  /* 0x00000000000073c6 */ /* 0x000ea60000000000 */
[----:B--2---:R4:W2:Y:S08]  /*0960*/  SYNCS.EXCH.64 URZ, [UR5+0x40], UR10 ;  /* 0x0000400a05ff75b2 */ /* 0x0048b00008000100 */
[----:B------:R4:W3:Y:S01]  /*0970*/  SYNCS.EXCH.64 URZ, [UR5+0x50], UR6 ;  /* 0x0000500605ff75b2 */ /* 0x0008e20008000100 */
[----:B------:R4:W1:Y:S01]  /*0980*/  SYNCS.EXCH.64 URZ, [UR5+0x48], UR10 ;  /* 0x0000480a05ff75b2 */ /* 0x0008620008000100 */
[----:B------:R4:W1:Y:S02]  /*0990*/  SYNCS.EXCH.64 URZ, [UR5+0x58], UR6 ;  /* 0x0000580605ff75b2 */ /* 0x0008640008000100 */
[----:B----4-:R-:W-:Y:S01]  /*09a0*/  NOP ;  /* 0x0000000000007918 */ /* 0x010fe20000000000 */
.L_x_12:
[----:B------:R-:W4:Y:S01]  /*09b0*/  SHFL.IDX PT, R2, R181, RZ, 0x1f ;  /* 0x00001fffb5027589 */ /* 0x000f2200000e0000 */
[----:B------:R-:W-:Y:S01]  /*09c0*/  NOP ;  /* 0x0000000000007918 */ /* 0x000fe20000000000 */
[----:B----4-:R-:W-:-:S13]  /*09d0*/  ISETP.NE.AND P0, PT, R2, 0x5, PT ;  /* 0x000000050200780c */ /* 0x010fda0003f05270 */
[----:B------:R-:W-:Y:S05]  /*09e0*/  @P0 BRA `(.L_x_13) ;  /* 0x0000000000580947 */ /* 0x000fea0003800000 */
[----:B--23--:R-:W2:Y:S01]  /*09f0*/  S2UR UR6, SR_CgaCtaId ;  /* 0x00000000000679c3 */ /* 0x00cea20000008800 */
        /* <DEDUP_REMOVED lines=12> */
[----:B--2---:R4:W2:Y:S01]  /*0ac0*/  SYNCS.EXCH.64 URZ, [UR6+0x60], UR10 ;  /* 0x0000600a06ff75b2 */ /* 0x0048a20008000100 */
[----:B------:R4:W3:Y:S01]  /*0ad0*/  SYNCS.EXCH.64 URZ, [UR6+0x80], UR4 ;  /* 0x0000800406ff75b2 */ /* 0x0008e20008000100 */
[----:B------:R4:W1:Y:S01]  /*0ae0*/  SYNCS.EXCH.64 URZ, [UR6+0x68], UR10 ;  /* 0x0000680a06ff75b2 */ /* 0x0008620008000100 */
[----:B------:R4:W1:Y:S01]  /*0af0*/  SYNCS.EXCH.64 URZ, [UR6+0x88], UR4 ;  /* 0x0000880406ff75b2 */ /* 0x0008620008000100 */
[----:B------:R4:W1:Y:S01]  /*0b00*/  SYNCS.EXCH.64 URZ, [UR6+0x70], UR10 ;  /* 0x0000700a06ff75b2 */ /* 0x0008620008000100 */
[----:B------:R4:W1:Y:S01]  /*0b10*/  SYNCS.EXCH.64 URZ, [UR6+0x90], UR4 ;  /* 0x0000900406ff75b2 */ /* 0x0008620008000100 */
[----:B------:R4:W1:Y:S01]  /*0b20*/  SYNCS.EXCH.64 URZ, [UR6+0x78], UR10 ;  /* 0x0000780a06ff75b2 */ /* 0x0008620008000100 */
[----:B------:R4:W1:Y:S02]  /*0b30*/  SYNCS.EXCH.64 URZ, [UR6+0x98], UR4 ;  /* 0x0000980406ff75b2 */ /* 0x0008640008000100 */
[----:B----4-:R-:W-:Y:S01]  /*0b40*/  NOP ;  /* 0x0000000000007918 */ /* 0x010fe20000000000 */
.L_x_13:
        /* <DEDUP_REMOVED lines=14> */
[----:B------:R4:W3:Y:S01]  /*0c30*/  SYNCS.EXCH.64 URZ, [UR5+0xb0], UR6 ;  /* 0x0000b00605ff75b2 */ /* 0x0008e20008000100 */
[----:B------:R4:W1:Y:S01]  /*0c40*/  SYNCS.EXCH.64 URZ, [UR5+0xa8], UR6 ;  /* 0x0000a80605ff75b2 */ /* 0x0008620008000100 */
[----:B------:R4:W1:Y:S02]  /*0c50*/  SYNCS.EXCH.64 URZ, [UR5+0xb8], UR6 ;  /* 0x0000b80605ff75b2 */ /* 0x0008640008000100 */
[----:B----4-:R-:W-:Y:S01]  /*0c60*/  NOP ;  /* 0x0000000000007918 */ /* 0x010fe20000000000 */
.L_x_14:
[----:B--23--:R-:W2:Y:S01]  /*0c70*/  S2UR UR5, SR_CTAID.X ;  /* 0x00000000000579c3 */ /* 0x00cea20000002500 */
[----:B------:R-:W-:-:S05]  /*0c80*/  CS2R.32 R167, SR_CgaSize ;  /* 0x0000000000a77805 */ /* 0x000fca0000008a00 */
[----:B------:R-:W-:-:S05]  /*0c90*/  IMAD R167, R167, -0xa0, RZ ;  /* 0xffffff60a7a77824 */ /* 0x000fca00078e02ff */
[----:B------:R-:W-:-:S14]  /*0ca0*/  R2UR UR7, R167 ;  /* 0x00000000a70772ca */ /* 0x000fdc00000e0000 */
[----:B------:R-:W3:Y:S01]  /*0cb0*/  LDCU UR7, c[0x0][UR7+0x2b0] ;  /* 0x00005600070777ac */ /* 0x000ee20008000800 */
[----:B------:R-:W-:Y:S01]  /*0cc0*/  NOP ;  /* 0x0000000000007918 */ /* 0x000fe20000000000 */
[----:B------:R-:W-:-:S05]  /*0cd0*/  CS2R.32 R167, SR_CgaSize ;  /* 0x0000000000a77805 */ /* 0x000fca0000008a00 */
[----:B------:R-:W-:-:S05]  /*0ce0*/  IMAD R167, R167, -0xa0, RZ ;  /* 0xffffff60a7a77824 */ /* 0x000fca00078e02ff */
[----:B------:R-:W-:-:S14]  /*0cf0*/  R2UR UR6, R167 ;  /* 0x00000000a70672ca */ /* 0x000fdc00000e0000 */
[----:B------:R-:W4:Y:S01]  /*0d00*/  LDCU UR6, c[0x0][UR6+0x2b4] ;  /* 0x00005680060677ac */ /* 0x000f220008000800 */
[----:B------:R-:W1:Y:S08]  /*0d10*/  S2UR UR4, SR_CTAID.Y ;  /* 0x00000000000479c3 */ /* 0x000e700000002600 */
[----:B------:R-:W4:Y:S01]  /*0d20*/  LDC R9, c[0x0][0xb24] ;  /* 0x0002c900ff097b82 */ /* 0x000f220000000800 */
[----:B--2---:R-:W-:-:S02]  /*0d30*/  I2FP.F32.U32 R4, UR5 ;  /* 0x0000000500047c45 */ /* 0x004fc40008201000 */
[----:B------:R-:W-:-:S05]  /*0d40*/  CS2R.32 R5, SR_CgaSize ;  /* 0x0000000000057805 */ /* 0x000fca0000008a00 */
[----:B------:R-:W-:-:S06]  /*0d50*/  IMAD R5, R5, -0xa0, RZ ;  /* 0xffffff6005057824 */ /* 0x000fcc00078e02ff */
[----:B------:R-:W2:Y:S01]  /*0d60*/  LDC R5, c[0x0][R5+0x2a0] ;  /* 0x0000a80005057b82 */ /* 0x000ea20000000800 */
[----:B------:R-:W-:Y:S01]  /*0d70*/  MOV R167, UR5 ;  /* 0x0000000500a77c02 */ /* 0x000fe20008000f00 */
[----:B---3--:R-:W-:Y:S01]  /*0d80*/  FMUL R4, R4, UR7 ;  /* 0x0000000704047c20 */ /* 0x008fe20008400000 */
[----:B-1----:R-:W-:Y:S02]  /*0d90*/  I2FP.F32.U32 R2, UR4 ;  /* 0x0000000400027c45 */ /* 0x002fe40008201000 */
[----:B------:R-:W-:-:S05]  /*0da0*/  CS2R.32 R3, SR_CgaSize ;  /* 0x0000000000037805 */ /* 0x000fca0000008a00 */
[----:B------:R-:W-:-:S06]  /*0db0*/  IMAD R3, R3, -0xa0, RZ ;  /* 0xffffff6003037824 */ /* 0x000fcc00078e02ff */
[----:B------:R-:W1:Y:S01]  /*0dc0*/  LDC R3, c[0x0][R3+0x2a4] ;  /* 0x0000a90003037b82 */ /* 0x000e620000000800 */
[----:B------:R-:W3:Y:S01]  /*0dd0*/  F2I.U32.TRUNC.NTZ R166, R4 ;  /* 0x0000000400a67305 */ /* 0x000ee2000020f000 */
[----:B------:R-:W-:Y:S01]  /*0de0*/  MOV R165, UR4 ;  /* 0x0000000400a57c02 */ /* 0x000fe20008000f00 */
[----:B----4-:R-:W-:-:S05]  /*0df0*/  FMUL R2, R2, UR6 ;  /* 0x0000000602027c20 */ /* 0x010fca0008400000 */
[----:B------:R-:W-:Y:S01]  /*0e00*/  BAR.SYNC.DEFER_BLOCKING 0x0 ;  /* 0x0000000000007b1d */ /* 0x000fe20000010000 */
[----:B------:R-:W-:-:S05]  /*0e10*/  ISETP.GE.AND P0, PT, R9, 0x1, PT ;  /* 0x000000010900780c */ /* 0x000fca0003f06270 */
[----:B------:R-:W4:Y:S02]  /*0e20*/  F2I.U32.TRUNC.NTZ R164, R2 ;  /* 0x0000000200a47305 */ /* 0x000f24000020f000 */
[----:B------:R-:W1:Y:S01]  /*0e30*/  S2UR UR36, SR_CTAID.Z ;  /* 0x00000000002479c3 */ /* 0x000e620000002700 */
[----:B---3--:R-:W-:-:S05]  /*0e40*/  IADD3 R166, PT, PT, -R166, RZ, RZ ;  /* 0x000000ffa6a67210 */ /* 0x008fca0007ffe1ff */
[----:B--2---:R-:W-:Y:S01]  /*0e50*/  IMAD R166, R5, R166, UR5 ;  /* 0x0000000505a67e24 */ /* 0x004fe2000f8e02a6 */
[----:B----4-:R-:W-:-:S05]  /*0e60*/  IADD3 R164, PT, PT, -R164, RZ, RZ ;  /* 0x000000ffa4a47210 */ /* 0x010fca0007ffe1ff */
[----:B-1----:R-:W-:Y:S01]  /*0e70*/  IMAD R164, R3, R164, UR4 ;  /* 0x0000000403a47e24 */ /* 0x002fe2000f8e02a4 */
[----:B------:R-:W-:Y:S06]  /*0e80*/  @!P0 BRA `(.L_x_15) ;  /* 0x0000000000b88947 */ /* 0x000fec0003800000 */
[----:B------:R-:W1:Y:S01]  /*0e90*/  LDC.64 R4, c[0x0][0xb18] ;  /* 0x0002c600ff047b82 */ /* 0x000e620000000a00 */
[----:B------:R-:W-:-:S07]  /*0ea0*/  ISETP.NE.AND P0, PT, R9, 0x1, PT ;  /* 0x000000010900780c */ /* 0x000fce0003f05270 */
[----:B------:R-:W2:Y:S08]  /*0eb0*/  LDC R10, c[0x0][0xb0c] ;  /* 0x0002c300ff0a7b82 */ /* 0x000eb00000000800 */
[----:B------:R-:W3:Y:S08]  /*0ec0*/  LDC R11, c[0x0][0x370] ;  /* 0x0000dc00ff0b7b82 */ /* 0x000ef00000000800 */
[----:B------:R-:W4:Y:S01]  /*0ed0*/  LDC R12, c[0x0][0x374] ;  /* 0x0000dd00ff0c7b82 */ /* 0x000f220000000800 */
[----:B-1----:R-:W-:-:S07]  /*0ee0*/  ISETP.NE.AND P1, PT, R4, 0x1, PT ;  /* 0x000000010400780c */ /* 0x002fce0003f25270 */
[----:B------:R-:W3:Y:S01]  /*0ef0*/  LDC.64 R6, c[0x0][0xb10] ;  /* 0x0002c400ff067b82 */ /* 0x000ee20000000a00 */
[----:B--2---:R-:W-:-:S07]  /*0f00*/  ISETP.NE.AND P2, PT, R10, 0x1, PT ;  /* 0x000000010a00780c */ /* 0x004fce0003f45270 */
[----:B------:R-:W1:Y:S08]  /*0f10*/  LDC R8, c[0x0][0xb20] ;  /* 0x0002c800ff087b82 */ /* 0x000e700000000800 */
[----:B------:R-:W2:Y:S01]  /*0f20*/  LDC.64 R2, c[0x0][0xb28] ;  /* 0x0002ca00ff027b82 */ /* 0x000ea20000000a00 */
[----:B----4-:R-:W-:-:S04]  /*0f30*/  IMAD.HI.U32 R13, R12, R5, RZ ;  /* 0x000000050c0d7227 */ /* 0x010fc800078e00ff */
[----:B------:R-:W-:-:S04]  /*0f40*/  IMAD.HI.U32 R5, R165, R5, RZ ;  /* 0x00000005a5057227 */ /* 0x000fc800078e00ff */
[----:B---3--:R-:W-:-:S04]  /*0f50*/  IMAD.HI.U32 R14, R11, R6, RZ ;  /* 0x000000060b0e7227 */ /* 0x008fc800078e00ff */
[----:B------:R-:W-:Y:S01]  /*0f60*/  IMAD.HI.U32 R16, R167, R6, RZ ;  /* 0x00000006a7107227 */ /* 0x000fe200078e00ff */
[-C--:B------:R-:W-:Y:S02]  /*0f70*/  @P2 SHF.R.U32.HI R11, RZ, R7.reuse, R14 ;  /* 0x00000007ff0b2219 */ /* 0x080fe4000001160e */
[-C--:B-1----:R-:W-:Y:S02]  /*0f80*/  @P1 SHF.R.U32.HI R12, RZ, R8.reuse, R13 ;  /* 0x00000008ff0c1219 */ /* 0x082fe4000001160d */
[----:B------:R-:W-:Y:S02]  /*0f90*/  SHF.R.U32.HI R8, RZ, R8, R5 ;  /* 0x00000008ff087219 */ /* 0x000fe40000011605 */
[----:B------:R-:W-:Y:S02]  /*0fa0*/  SHF.R.U32.HI R16, RZ, R7, R16 ;  /* 0x00000007ff107219 */ /* 0x000fe40000011610 */
[----:B------:R-:W-:Y:S01]  /*0fb0*/  SEL R5, R165, R8, !P1 ;  /* 0x00000008a5057207 */ /* 0x000fe20004800000 */
[----:B--2---:R-:W-:Y:S01]  /*0fc0*/  IMAD.HI.U32 R14, R12, R2, RZ ;  /* 0x000000020c0e7227 */ /* 0x004fe200078e00ff */
[----:B------:R-:W-:-:S03]  /*0fd0*/  SEL R7, R167, R16, !P2 ;  /* 0x00000010a7077207 */ /* 0x000fc60005000000 */
[----:B------:R-:W-:Y:S01]  /*0fe0*/  IMAD.HI.U32 R6, R11, R2, RZ ;  /* 0x000000020b067227 */ /* 0x000fe200078e00ff */
[----:B------:R-:W-:-:S04]  /*0ff0*/  @P0 SHF.R.U32.HI R12, RZ, R3, R14 ;  /* 0x00000003ff0c0219 */ /* 0x000fc8000001160e */
[----:B------:R-:W-:Y:S01]  /*1000*/  @P0 SHF.R.U32.HI R11, RZ, R3, R6 ;  /* 0x00000003ff0b0219 */ /* 0x000fe20000011606 */
[----:B------:R-:W-:-:S04]  /*1010*/  IMAD R12, R12, R9, RZ ;  /* 0x000000090c0c7224 */ /* 0x000fc800078e02ff */
[----:B------:R-:W-:Y:S01]  /*1020*/  IMAD R6, R11, R9, RZ ;  /* 0x000000090b067224 */ /* 0x000fe200078e02ff */
[----:B------:R-:W-:-:S04]  /*1030*/  ISETP.GE.AND P1, PT, R5, R12, PT ;  /* 0x0000000c0500720c */ /* 0x000fc80003f26270 */
[----:B------:R-:W-:Y:S01]  /*1040*/  ISETP.GE.OR P1, PT, R7, R6, P1 ;  /* 0x000000060700720c */ /* 0x000fe20000f26670 */
[----:B------:R-:W-:-:S05]  /*1050*/  IMAD.HI.U32 R6, R5, R2, RZ ;  /* 0x0000000205067227 */ /* 0x000fca00078e00ff */
[----:B------:R-:W-:-:S04]  /*1060*/  SHF.R.U32.HI R6, RZ, R3, R6 ;  /* 0x00000003ff067219 */ /* 0x000fc80000011606 */
[----:B------:R-:W-:-:S03]  /*1070*/  SEL R6, R5, R6, !P0 ;  /* 0x0000000605067207 */ /* 0x000fc60004000000 */
[----:B------:R-:W-:Y:S01]  /*1080*/  @!P1 IMAD.HI.U32 R8, R7, R2, RZ ;  /* 0x0000000207089227 */ /* 0x000fe200078e00ff */
[----:B------:R-:W-:-:S04]  /*1090*/  IADD3 R2, PT, PT, -R6, RZ, RZ ;  /* 0x000000ff06027210 */ /* 0x000fc80007ffe1ff */
[----:B------:R-:W-:Y:S01]  /*10a0*/  @!P1 SHF.R.U32.HI R8, RZ, R3, R8 ;  /* 0x00000003ff089219 */ /* 0x000fe20000011608 */
[----:B------:R-:W-:-:S03]  /*10b0*/  IMAD R2, R9, R2, R5 ;  /* 0x0000000209027224 */ /* 0x000fc600078e0205 */
[----:B------:R-:W-:Y:S02]  /*10c0*/  @!P1 SEL R3, R7, R8, !P0 ;  /* 0x0000000807039207 */ /* 0x000fe40004000000 */
[----:B------:R-:W-:-:S03]  /*10d0*/  IADD3 R8, PT, PT, -R5, RZ, RZ ;  /* 0x000000ff05087210 */ /* 0x000fc60007ffe1ff */
[--C-:B------:R-:W-:Y:S02]  /*10e0*/  @!P1 IMAD.IADD R6, R6, 0x1, -R3.reuse ;  /* 0x0000000106069824 */ /* 0x100fe400078e0a03 */
[----:B------:R-:W-:Y:S01]  /*10f0*/  @!P1 IMAD R3, R2, R11, R3 ;  /* 0x0000000b02039224 */ /* 0x000fe200078e0203 */
[----:B------:R-:W-:Y:S01]  /*1100*/  IADD3 R2, PT, PT, -R7, RZ, RZ ;  /* 0x000000ff07027210 */ /* 0x000fe20007ffe1ff */
[----:B------:R-:W-:Y:S02]  /*1110*/  @!P1 IMAD R5, R6, R9, R7 ;  /* 0x0000000906059224 */ /* 0x000fe400078e0207 */
[----:B------:R-:W-:Y:S02]  /*1120*/  IMAD R8, R4, R8, R165 ;  /* 0x0000000804087224 */ /* 0x000fe400078e02a5 */
[----:B------:R-:W-:Y:S02]  /*1130*/  @!P1 IMAD.MOV.U32 R7, RZ, RZ, R3 ;  /* 0x000000ffff079224 */ /* 0x000fe400078e0003 */
[----:B------:R-:W-:-:S02]  /*1140*/  IMAD R2, R10, R2, R167 ;  /* 0x000000020a027224 */ /* 0x000fc400078e02a7 */
[----:B------:R-:W-:Y:S02]  /*1150*/  IMAD R165, R5, R4, R8 ;  /* 0x0000000405a57224 */ /* 0x000fe400078e0208 */
[----:B------:R-:W-:Y:S02]  /*1160*/  IMAD R167, R7, R10, R2 ;  /* 0x0000000a07a77224 */ /* 0x000fe400078e0202 */
.L_x_15:
[----:B------:R-:W1:Y:S01]  /*1170*/  LDCU UR4, c[0x0][0xb30] ;  /* 0x00016600ff0477ac */ /* 0x000e620008000800 */
[----:B------:R-:W2:Y:S08]  /*1180*/  S2UR UR37, SR_CgaCtaId ;  /* 0x00000000002579c3 */ /* 0x000eb00000008800 */
[----:B------:R-:W3:Y:S01]  /*1190*/  LDC R72, c[0x0][0xb24] ;  /* 0x0002c900ff487b82 */ /* 0x000ee20000000800 */
[----:B-1----:R-:W-:-:S09]  /*11a0*/  UISETP.NE.AND UP1, UPT, UR4, 0x1, UPT ;  /* 0x000000010400788c */ /* 0x002fd2000bf25270 */
[----:B--2---:R-:W-:Y:S05]  /*11b0*/  BRA.U UP1, `(.L_x_16) ;  /* 0x0000000101407547 */ /* 0x004fea000b800000 */
[----:B------:R-:W1:Y:S08]  /*11c0*/  LDC.64 R4, c[0x0][0xb10] ;  /* 0x0002c400ff047b82 */ /* 0x000e700000000a00 */
[----:B------:R-:W2:Y:S08]  /*11d0*/  LDC.64 R2, c[0x0][0xb18] ;  /* 0x0002c600ff027b82 */ /* 0x000eb00000000a00 */
[----:B------:R-:W4:Y:S08]  /*11e0*/  LDC R6, c[0x0][0xb20] ;  /* 0x0002c800ff067b82 */ /* 0x000f300000000800 */
[----:B------:R-:W3:Y:S01]  /*11f0*/  LDC R8, c[0x0][0xb0c] ;  /* 0x0002c300ff087b82 */ /* 0x000ee20000000800 */
[----:B-1----:R-:W-:-:S05]  /*1200*/  IMAD.HI.U32 R4, R167, R4, RZ ;  /* 0x00000004a7047227 */ /* 0x002fca00078e00ff */
[----:B------:R-:W-:Y:S01]  /*1210*/  SHF.R.U32.HI R4, RZ, R5, R4 ;  /* 0x00000005ff047219 */ /* 0x000fe20000011604 */
[----:B--2---:R-:W-:Y:S01]  /*1220*/  IMAD.HI.U32 R3, R165, R3, RZ ;  /* 0x00000003a5037227 */ /* 0x004fe200078e00ff */
[----:B------:R-:W-:-:S04]  /*1230*/  ISETP.NE.AND P0, PT, R2, 0x1, PT ;  /* 0x000000010200780c */ /* 0x000fc80003f05270 */
[----:B----4-:R-:W-:-:S04]  /*1240*/  SHF.R.U32.HI R6, RZ, R6, R3 ;  /* 0x00000006ff067219 */ /* 0x010fc80000011603 */
[----:B------:R-:W-:Y:S02]  /*1250*/  SEL R3, R165, R6, !P0 ;  /* 0x00000006a5037207 */ /* 0x000fe40004000000 */
[----:B---3--:R-:W-:-:S04]  /*1260*/  ISETP.NE.AND P1, PT, R8, 0x1, PT ;  /* 0x000000010800780c */ /* 0x008fc80003f25270 */
[----:B------:R-:W-:-:S05]  /*1270*/  SEL R4, R167, R4, !P1 ;  /* 0x00000004a7047207 */ /* 0x000fca0004800000 */
[----:B------:R-:W-:Y:S02]  /*1280*/  IMAD.IADD R5, R3, 0x1, -R4 ;  /* 0x0000000103057824 */ /* 0x000fe400078e0a04 */
[----:B------:R-:W-:Y:S02]  /*1290*/  IMAD.IADD R3, R4, 0x1, -R3 ;  /* 0x0000000104037824 */ /* 0x000fe400078e0a03 */
[----:B------:R-:W-:Y:S02]  /*12a0*/  IMAD R167, R5, R8, R167 ;  /* 0x0000000805a77224 */ /* 0x000fe400078e02a7 */
[----:B------:R-:W-:-:S07]  /*12b0*/  IMAD R165, R3, R2, R165 ;  /* 0x0000000203a57224 */ /* 0x000fce00078e02a5 */
.L_x_16:
[----:B------:R-:W-:Y:S01]  /*12c0*/  BAR.SYNC.DEFER_BLOCKING 0x0 ;  /* 0x0000000000007b1d */ /* 0x000fe20000010000 */
[----:B------:R-:W-:Y:S01]  /*12d0*/  UISETP.NE.AND UP1, UPT, UR8, 0x2, UPT ;  /* 0x000000020800788c */ /* 0x000fe2000bf25270 */
[----:B------:R-:W-:Y:S02]  /*12e0*/  ISETP.NE.OR P5, PT, R0, 0x2, !P5 ;  /* 0x000000020000780c */ /* 0x000fe40006fa5670 */
[----:B------:R-:W-:-:S06]  /*12f0*/  LOP3.LUT R2, R176, 0x1f, RZ, 0xc0, !PT ;  /* 0x0000001fb0027812 */ /* 0x000fcc00078ec0ff */
[----:B------:R-:W-:Y:S05]  /*1300*/  BRA.U UP1, `(.L_x_17) ;  /* 0x0000001101187547 */ /* 0x000fea000b800000 */
[----:B------:R-:W1:Y:S01]  /*1310*/  LDCU UR13, c[0x0][0x38c] ;  /* 0x00007180ff0d77ac */ /* 0x000e620008000800 */
[----:B------:R-:W2:Y:S01]  /*1320*/  LDC R9, c[0x0][0x370] ;  /* 0x0000dc00ff097b82 */ /* 0x000ea20000000800 */
[----:B------:R-:W-:Y:S01]  /*1330*/  PLOP3.LUT P1, PT, PT, PT, UP2, 0x80, 0x8 ;  /* 0x000000000008781c */ /* 0x000fe20003f2f028 */
[----:B------:R-:W-:Y:S01]  /*1340*/  HFMA2 R12, -RZ, RZ, 0, 0 ;  /* 0x00000000ff0c7431 */ /* 0x000fe200000001ff */
[----:B------:R-:W-:Y:S01]  /*1350*/  ISETP.EQ.OR P4, PT, R2, RZ, P5 ;  /* 0x000000ff0200720c */ /* 0x000fe20002f82670 */
[----:B------:R-:W-:Y:S01]  /*1360*/  IMAD.MOV.U32 R15, RZ, RZ, 0x1 ;  /* 0x00000001ff0f7424 */ /* 0x000fe200078e00ff */
[----:B------:R-:W-:Y:S01]  /*1370*/  PLOP3.LUT P1, PT, P1, PT, PT, 0x8, 0x80 ;  /* 0x000000000080781c */ /* 0x000fe20000f2e170 */
[----:B------:R-:W-:Y:S01]  /*1380*/  IMAD.MOV.U32 R14, RZ, RZ, RZ ;  /* 0x000000ffff0e7224 */ /* 0x000fe200078e00ff */
[----:B------:R-:W-:Y:S01]  /*1390*/  MOV R8, 0x1 ;  /* 0x0000000100087802 */ /* 0x000fe20000000f00 */
[----:B------:R-:W4:Y:S01]  /*13a0*/  LDC R0, c[0x0][0x374] ;  /* 0x0000dd00ff007b82 */ /* 0x000f220000000800 */
[----:B------:R-:W-:Y:S01]  /*13b0*/  IMAD.MOV.U32 R10, RZ, RZ, RZ ;  /* 0x000000ffff0a7224 */ /* 0x000fe200078e00ff */
[----:B------:R-:W2:Y:S01]  /*13c0*/  LDCU.64 UR22, c[0x0][0x348] ;  /* 0x00006900ff1677ac */ /* 0x000ea20008000a00 */
[----:B------:R-:W-:Y:S01]  /*13d0*/  UMOV UR6, URZ ;  /* 0x000000ff00067c82 */ /* 0x000fe20008000000 */
[----:B-1----:R-:W-:-:S04]  /*13e0*/  UIADD3 UR5, UPT, UPT, UR13, 0x1f, URZ ;  /* 0x0000001f0d057890 */ /* 0x002fc8000fffe0ff */
[----:B------:R-:W-:-:S04]  /*13f0*/  USHF.R.S32.HI UR4, URZ, 0x1f, UR5 ;  /* 0x0000001fff047899 */ /* 0x000fc80008011405 */
[----:B------:R-:W-:-:S04]  /*1400*/  ULEA.HI UR4, UR4, UR5, URZ, 0x5 ;  /* 0x0000000504047291 */ /* 0x000fc8000f8f28ff */
[----:B------:R-:W-:Y:S02]  /*1410*/  USHF.R.S32.HI UR15, URZ, 0x5, UR4 ;  /* 0x00000005ff0f7899 */ /* 0x000fe40008011404 */
[----:B------:R-:W-:Y:S02]  /*1420*/  UIADD3 UR4, UPT, UPT, UR13, -0x1, URZ ;  /* 0xffffffff0d047890 */ /* 0x000fe4000fffe0ff */
[----:B------:R-:W-:Y:S02]  /*1430*/  UISETP.LT.U32.AND UP0, UPT, UR15, 0x2, UPT ;  /* 0x000000020f00788c */ /* 0x000fe4000bf01070 */
[----:B------:R-:W-:Y:S02]  /*1440*/  UISETP.GE.U32.AND UP1, UPT, UR4, -0x3f, UPT ;  /* 0xffffffc10400788c */ /* 0x000fe4000bf26070 */
[----:B------:R-:W-:Y:S02]  /*1450*/  USEL UR14, UR15, 0x2, UP0 ;  /* 0x000000020f0e7887 */ /* 0x000fe40008000000 */
[----:B------:R-:W-:-:S02]  /*1460*/  UIADD3 UR13, UPT, UPT, UR13, 0x3e, URZ ;  /* 0x0000003e0d0d7890 */ /* 0x000fc4000fffe0ff */
[----:B------:R-:W-:Y:S02]  /*1470*/  UIADD3 UR5, UPT, UPT, UR14, -0x1, URZ ;  /* 0xffffffff0e057890 */ /* 0x000fe4000fffe0ff */
[----:B------:R-:W-:-:S03]  /*1480*/  UIADD3 UR7, UPT, UPT, UR15, -UR14, URZ ;  /* 0x8000000e0f077290 */ /* 0x000fc6000fffe0ff */
[----:B------:R-:W-:-:S04]  /*1490*/  @UP1 UIADD3 UR5, UPT, UPT, UR14, URZ, URZ ;  /* 0x000000ff0e051290 */ /* 0x000fc8000fffe0ff */
[----:B--2---:R-:W-:-:S12]  /*14a0*/  UIADD3 UR5, UPT, UPT, UR5, 0x1, URZ ;  /* 0x0000000105057890 */ /* 0x004fd8000fffe0ff */
.L_x_35:
[----:B------:R-:W-:Y:S01]  /*14b0*/  UISETP.NE.AND UP0, UPT, UR37, URZ, UPT ;  /* 0x000000ff2500728c */ /* 0x000fe2000bf05270 */
[----:B------:R-:W1:Y:S08]  /*14c0*/  S2UR UR37, SR_CgaCtaId ;  /* 0x00000000002579c3 */ /* 0x000e700000008800 */
[----:B------:R-:W-:Y:S05]  /*14d0*/  BRA.U UP0, `(.L_x_18) ;  /* 0x0000000100347547 */ /* 0x000fea000b800000 */
[----:B------:R-:W2:Y:S01]  /*14e0*/  S2R R2, SR_CgaCtaId ;  /* 0x0000000000027919 */ /* 0x000ea20000008800 */
[----:B------:R-:W-:-:S04]  /*14f0*/  MOV R3, 0x400 ;  /* 0x0000040000037802 */ /* 0x000fc80000000f00 */
[----:B--2---:R-:W-:Y:S02]  /*1500*/  LEA R3, R2, R3, 0x18 ;  /* 0x0000000302037211 */ /* 0x004fe400078ec0ff */
[----:B------:R-:W-:-:S03]  /*1510*/  SHF.L.U32 R2, R8, 0x1f, RZ ;  /* 0x0000001f08027819 */ /* 0x000fc600000006ff */
[----:B------:R-:W-:-:S04]  /*1520*/  IMAD R3, R10, 0x8, R3 ;  /* 0x000000080a037824 */ /* 0x000fc800078e0203 */
[----:B------:R-:W2:Y:S02]  /*1530*/  SYNCS.PHASECHK.TRANS64.TRYWAIT P0, [R3+URZ+0xb0], R2 ;  /* 0x0000b002030075a7 */ /* 0x000ea400080011ff */
[----:B--2---:R-:W-:Y:S05]  /*1540*/  @!P0 BRA `(.L_x_19) ;  /* 0x0000005000a08947 */ /* 0x004fea0003800000 */
.L_x_93:
[----:B------:R-:W-:Y:S01]  /*1550*/  VIADD R10, R10, 0x1 ;  /* 0x000000010a0a7836 */ /* 0x000fe20000000000 */
[----:B------:R2:W-:Y:S04]  /*1560*/  SYNCS.ARRIVE.TRANS64.A1T0 RZ, [R3+URZ+0xa0], RZ ;  /* 0x0000a0ff03ff79a7 */ /* 0x0005e800081000ff */
[----:B------:R-:W-:-:S04]  /*1570*/  ISETP.NE.AND P0, PT, R10, 0x2, PT ;  /* 0x000000020a00780c */ /* 0x000fc80003f05270 */
[----:B------:R-:W-:Y:S02]  /*1580*/  SEL R10, R10, RZ, P0 ;  /* 0x000000ff0a0a7207 */ /* 0x000fe40000000000 */
[----:B--2---:R-:W-:-:S04]  /*1590*/  SEL R3, RZ, 0x1, P0 ;  /* 0x00000001ff037807 */ /* 0x004fc80000000000 */
[----:B------:R-:W-:-:S07]  /*15a0*/  LOP3.LUT R8, R8, R3, RZ, 0x3c, !PT ;  /* 0x0000000308087212 */ /* 0x000fce00078e3cff */
.L_x_18:
[----:B------:R-:W-:Y:S01]  /*15b0*/  UMOV UR4, 0x400 ;  /* 0x0000040000047882 */ /* 0x000fe20000000000 */
[----:B------:R-:W-:Y:S01]  /*15c0*/  SHF.L.U32 R2, R15, 0x1f, RZ ;  /* 0x0000001f0f027819 */ /* 0x000fe200000006ff */
[----:B-1----:R-:W-:Y:S01]  /*15d0*/  ULEA UR4, UR37, UR4, 0x18 ;  /* 0x0000000425047291 */ /* 0x002fe2000f8ec0ff */
[----:B------:R-:W-:Y:S01]  /*15e0*/  R2UR UR35, R167 ;  /* 0x00000000a72372ca */ /* 0x000fe200000e0000 */
[----:B------:R-:W-:Y:S01]  /*15f0*/  UISETP.GE.U32.AND UP0, UPT, UR13, 0x3f, UPT ;  /* 0x0000003f0d00788c */ /* 0x000fe2000bf06070 */
[----:B------:R-:W-:Y:S01]  /*1600*/  R2UR UR11, R165 ;  /* 0x00000000a50b72ca */ /* 0x000fe200000e0000 */
[----:B------:R-:W-:Y:S01]  /*1610*/  ULEA UR8, UR6, UR4, 0x3 ;  /* 0x0000000406087291 */ /* 0x000fe2000f8e18ff */
[----:B------:R-:W-:-:S08]  /*1620*/  UMOV UR24, URZ ;  /* 0x000000ff00187c82 */ /* 0x000fd00008000000 */
[----:B------:R1:W2:Y:S01]  /*1630*/  SYNCS.PHASECHK.TRANS64.TRYWAIT P0, [UR8+0x10], R2 ;  /* 0x00001002ff0075a7 */ /* 0x0002a20008001108 */
[----:B------:R-:W-:Y:S02]  /*1640*/  USHF.L.U32 UR35, UR35, 0x7, URZ ;  /* 0x0000000723237899 */ /* 0x000fe400080006ff */
[----:B------:R-:W-:Y:S01]  /*1650*/  USHF.L.U32 UR11, UR11, 0x6, URZ ;  /* 0x000000060b0b7899 */ /* 0x000fe200080006ff */
[----:B------:R-:W-:Y:S11]  /*1660*/  BRA.U !UP0, `(.L_x_20) ;  /* 0x0000000108a87547 */ /* 0x000ff6000b800000 */
[----:B------:R-:W-:Y:S01]  /*1670*/  UMOV UR16, URZ ;  /* 0x000000ff00107c82 */ /* 0x000fe20008000000 */
[----:B------:R-:W-:-:S05]  /*1680*/  UMOV UR17, UR6 ;  /* 0x0000000600117c82 */ /* 0x000fca0008000000 */
.L_x_25:
[----:B-1----:R-:W-:Y:S01]  /*1690*/  ULEA UR33, UR17, UR4, 0x3 ;  /* 0x0000000411217291 */ /* 0x002fe2000f8e18ff */
[----:B--2---:R-:W-:Y:S01]  /*16a0*/  @!P5 MOV R3, 0x1800 ;  /* 0x000018000003d802 */ /* 0x004fe20000000f00 */
[----:B--2---:R-:W-:Y:S10]  /*16b0*/  @P0 BRA `(.L_x_21) ;  /* 0x00000000000c0947 */ /* 0x004ff40003800000 */
[----:B------:R-:W-:-:S04]  /*16c0*/  SHF.L.U32 R5, R15, 0x1f, RZ ;  /* 0x0000001f0f057819 */ /* 0x000fc800000006ff */
[----:B------:R-:W2:Y:S02]  /*16d0*/  SYNCS.PHASECHK.TRANS64.TRYWAIT P0, [UR33+0x10], R5 ;  /* 0x00001005ff0075a7 */ /* 0x000ea40008001121 */
[----:B--2---:R-:W-:Y:S05]  /*16e0*/  @!P0 BRA `(.L_x_22) ;  /* 0x00000050004c8947 */ /* 0x004fea0003800000 */
.L_x_21:
[----:B------:R2:W-:Y:S01]  /*16f0*/  @!P5 SYNCS.ARRIVE.TRANS64 RZ, [UR33], R3 ;  /* 0x00000003ffffd9a7 */ /* 0x0005e20008000021 */
[----:B------:R-:W-:Y:S04]  /*1700*/  BSSY.RECONVERGENT B0, `(.L_x_23) ;  /* 0x0000003000007945 */ /* 0x000fe80003800200 */
[----:B------:R-:W-:Y:S05]  /*1710*/  @P4 BRA `(.L_x_24) ;  /* 0x0000000000044947 */ /* 0x000fea0003800000 */
[----:B------:R-:W-:Y:S05]  /*1720*/  BPT.TRAP 0x1 ;  /* 0x000000040000795c */ /* 0x000fea0000300000 */
.L_x_24:
[----:B------:R-:W-:Y:S05]  /*1730*/  BSYNC.RECONVERGENT B0 ;  /* 0x0000000000007941 */ /* 0x000fea0003800200 */
.L_x_23:
[----:B------:R-:W-:Y:S02]  /*1740*/  UIADD3 UR6, UPT, UPT, UR17, 0x1, URZ ;  /* 0x0000000111067890 */ /* 0x000fe4000fffe0ff */
[----:B------:R-:W-:Y:S02]  /*1750*/  ULEA UR32, UR17, UR4, 0xc ;  /* 0x0000000411207291 */ /* 0x000fe4000f8e60ff */
[----:B------:R-:W-:Y:S02]  /*1760*/  UISETP.NE.AND UP0, UPT, UR6, 0x2, UPT ;  /* 0x000000020600788c */ /* 0x000fe4000bf05270 */
[----:B------:R-:W-:Y:S02]  /*1770*/  UIADD3 UR26, UP1, UPT, UR22, 0x80, URZ ;  /* 0x00000080161a7890 */ /* 0x000fe4000ff3e0ff */
[----:B------:R-:W-:Y:S02]  /*1780*/  USEL UR9, URZ, 0x1, UP0 ;  /* 0x00000001ff097887 */ /* 0x000fe40008000000 */
[----:B------:R-:W-:-:S02]  /*1790*/  USEL UR6, UR6, URZ, UP0 ;  /* 0x000000ff06067287 */ /* 0x000fc40008000000 */
[----:B------:R-:W-:Y:S02]  /*17a0*/  UIADD3 UR20, UP0, UPT, UR22, 0x180, URZ ;  /* 0x0000018016147890 */ /* 0x000fe4000ff1e0ff */
[----:B------:R-:W-:Y:S01]  /*17b0*/  ULEA UR8, UR6, UR4, 0x3 ;  /* 0x0000000406087291 */ /* 0x000fe2000f8e18ff */
[----:B------:R-:W-:Y:S01]  /*17c0*/  LOP3.LUT R15, R15, UR9, RZ, 0x3c, !PT ;  /* 0x000000090f0f7c12 */ /* 0x000fe2000f8e3cff */
[----:B------:R-:W-:Y:S02]  /*17d0*/  USHF.L.U32 UR34, UR16, 0x5, URZ ;  /* 0x0000000510227899 */ /* 0x000fe400080006ff */
[----:B------:R-:W-:Y:S01]  /*17e0*/  UIADD3.X UR27, UPT, UPT, URZ, UR23, URZ, UP1, !UPT ;  /* 0x00000017ff1b7290 */ /* 0x000fe20008ffe4ff */
[----:B-1----:R-:W-:Y:S01]  /*17f0*/  SHF.L.U32 R2, R15, 0x1f, RZ ;  /* 0x0000001f0f027819 */ /* 0x002fe200000006ff */
[----:B------:R-:W-:Y:S02]  /*1800*/  UIADD3 UR32, UPT, UPT, UR32, 0x4400, URZ ;  /* 0x0000440020207890 */ /* 0x000fe4000fffe0ff */
[----:B------:R-:W-:Y:S01]  /*1810*/  UIADD3.X UR21, UPT, UPT, URZ, UR23, URZ, UP0, !UPT ;  /* 0x00000017ff157290 */ /* 0x000fe200087fe4ff */
[----:B------:R1:W1:Y:S01]  /*1820*/  SYNCS.PHASECHK.TRANS64.TRYWAIT P0, [UR8+0x10], R2 ;  /* 0x00001002ff0075a7 */ /* 0x0002620008001108 */
[----:B------:R-:W-:Y:S01]  /*1830*/  ULEA UR8, UR17, UR4, 0xb ;  /* 0x0000000411087291 */ /* 0x000fe2000f8e58ff */
[----:B------:R-:W-:Y:S01]  /*1840*/  UMOV UR18, 0x0 ;  /* 0x0000000000127882 */ /* 0x000fe20000000000 */
[----:B------:R-:W-:-:S02]  /*1850*/  UMOV UR19, 0x10000000 ;  /* 0x1000000000137882 */ /* 0x000fc40000000000 */
[----:B------:R-:W-:Y:S01]  /*1860*/  UIADD3 UR8, UPT, UPT, UR8, 0x6400, URZ ;  /* 0x0000640008087890 */ /* 0x000fe2000fffe0ff */
[----:B------:R1:W-:Y:S01]  /*1870*/  UTMALDG.3D [UR32], [UR26], desc[UR18] ;  /* 0x000012201a0075b4 */ /* 0x0003e20008011000 */
[----:B------:R-:W-:Y:S01]  /*1880*/  UMOV UR12, UR36 ;  /* 0x00000024000c7c82 */ /* 0x000fe20008000000 */
[----:B------:R-:W-:Y:S01]  /*1890*/  UMOV UR9, UR33 ;  /* 0x0000002100097c82 */ /* 0x000fe20008000000 */
[----:B------:R-:W-:Y:S01]  /*18a0*/  UMOV UR10, UR34 ;  /* 0x00000022000a7c82 */ /* 0x000fe20008000000 */
[----:B------:R-:W-:Y:S01]  /*18b0*/  UIADD3 UR16, UPT, UPT, UR16, 0x1, URZ ;  /* 0x0000000110107890 */ /* 0x000fe2000fffe0ff */
[----:B------:R-:W-:Y:S01]  /*18c0*/  UMOV UR24, UR5 ;  /* 0x0000000500187c82 */ /* 0x000fe20008000000 */
[----:B------:R-:W-:Y:S02]  /*18d0*/  UMOV UR17, UR6 ;  /* 0x0000000600117c82 */ /* 0x000fe40008000000 */
[----:B------:R1:W-:Y:S01]  /*18e0*/  UTMALDG.3D [UR8], [UR20], desc[UR18] ;  /* 0x00001208140075b4 */ /* 0x0003e20008011000 */
[----:B------:R-:W-:-:S09]  /*18f0*/  UISETP.NE.AND UP0, UPT, UR16, UR5, UPT ;  /* 0x000000051000728c */ /* 0x000fd2000bf05270 */
[----:B------:R-:W-:Y:S05]  /*1900*/  BRA.U UP0, `(.L_x_25) ;  /* 0xfffffffd00607547 */ /* 0x000fea000b83ffff */
.L_x_20:
[----:B-1----:R-:W-:Y:S01]  /*1910*/  ULEA UR8, UR6, UR4, 0x3 ;  /* 0x0000000406087291 */ /* 0x002fe2000f8e18ff */
[----:B------:R-:W-:Y:S01]  /*1920*/  SHF.L.U32 R2, R15, 0x1f, RZ ;  /* 0x0000001f0f027819 */ /* 0x000fe200000006ff */
[----:B------:R-:W-:Y:S01]  /*1930*/  @!P1 SYNCS.ARRIVE.TRANS64.A1T0 RZ, [UR4+0x38], RZ ;  /* 0x000038ffffff99a7 */ /* 0x000fe20008100004 */
[----:B------:R-:W-:-:S06]  /*1940*/  UISETP.GT.AND UP0, UPT, UR15, UR14, UPT ;  /* 0x0000000e0f00728c */ /* 0x000fcc000bf04270 */
[----:B--2---:R1:W2:Y:S03]  /*1950*/  SYNCS.PHASECHK.TRANS64.TRYWAIT P0, [UR8+0x10], R2 ;  /* 0x00001002ff0075a7 */ /* 0x0042a60008001108 */
[----:B------:R-:W-:Y:S05]  /*1960*/  BRA.U !UP0, `(.L_x_26) ;  /* 0x0000000108ac7547 */ /* 0x000fea000b800000 */
[----:B------:R-:W-:Y:S01]  /*1970*/  UIADD3 UR21, UPT, UPT, UR7, UR24, URZ ;  /* 0x0000001807157290 */ /* 0x000fe2000fffe0ff */
[----:B------:R-:W-:-:S11]  /*1980*/  UMOV UR25, UR6 ;  /* 0x0000000600197c82 */ /* 0x000fd60008000000 */
.L_x_31:
[----:B-1----:R-:W-:Y:S01]  /*1990*/  ULEA UR17, UR25, UR4, 0x3 ;  /* 0x0000000419117291 */ /* 0x002fe2000f8e18ff */
[----:B--2---:R-:W-:Y:S01]  /*19a0*/  @!P5 MOV R3, 0x1800 ;  /* 0x000018000003d802 */ /* 0x004fe20000000f00 */
[----:B--2---:R-:W-:Y:S10]  /*19b0*/  @P0 BRA `(.L_x_27) ;  /* 0x00000000000c0947 */ /* 0x004ff40003800000 */
[----:B------:R-:W-:-:S04]  /*19c0*/  SHF.L.U32 R5, R15, 0x1f, RZ ;  /* 0x0000001f0f057819 */ /* 0x000fc800000006ff */
[----:B------:R-:W2:Y:S02]  /*19d0*/  SYNCS.PHASECHK.TRANS64.TRYWAIT P0, [UR17+0x10], R5 ;  /* 0x00001005ff0075a7 */ /* 0x000ea40008001111 */
[----:B--2---:R-:W-:Y:S05]  /*19e0*/  @!P0 BRA `(.L_x_28) ;  /* 0x0000004c00a48947 */ /* 0x004fea0003800000 */
.L_x_27:
[----:B------:R2:W-:Y:S01]  /*19f0*/  @!P5 SYNCS.ARRIVE.TRANS64 RZ, [UR17], R3 ;  /* 0x00000003ffffd9a7 */ /* 0x0005e20008000011 */
[----:B------:R-:W-:Y:S04]  /*1a00*/  BSSY.RECONVERGENT B0, `(.L_x_29) ;  /* 0x0000003000007945 */ /* 0x000fe80003800200 */
[----:B------:R-:W-:Y:S05]  /*1a10*/  @P4 BRA `(.L_x_30) ;  /* 0x0000000000044947 */ /* 0x000fea0003800000 */
[----:B------:R-:W-:Y:S05]  /*1a20*/  BPT.TRAP 0x1 ;  /* 0x000000040000795c */ /* 0x000fea0000300000 */
.L_x_30:
[----:B------:R-:W-:Y:S05]  /*1a30*/  BSYNC.RECONVERGENT B0 ;  /* 0x0000000000007941 */ /* 0x000fea0003800200 */
.L_x_29:
        /* <DEDUP_REMOVED lines=10> */
[----:B------:R-:W-:Y:S01]  /*1ae0*/  UIADD3 UR16, UPT, UPT, UR16, 0x4400, URZ ;  /* 0x0000440010107890 */ /* 0x000fe2000fffe0ff */
[----:B-1----:R-:W-:Y:S01]  /*1af0*/  SHF.L.U32 R2, R15, 0x1f, RZ ;  /* 0x0000001f0f027819 */ /* 0x002fe200000006ff */
[----:B------:R-:W-:Y:S02]  /*1b00*/  UIADD3.X UR31, UPT, UPT, URZ, UR23, URZ, UP1, !UPT ;  /* 0x00000017ff1f7290 */ /* 0x000fe40008ffe4ff */
[----:B------:R-:W-:Y:S01]  /*1b10*/  UIADD3.X UR29, UPT, UPT, URZ, UR23, URZ, UP0, !UPT ;  /* 0x00000017ff1d7290 */ /* 0x000fe200087fe4ff */
[----:B------:R1:W1:Y:S01]  /*1b20*/  SYNCS.PHASECHK.TRANS64.TRYWAIT P0, [UR8+0x10], R2 ;  /* 0x00001002ff0075a7 */ /* 0x0002620008001108 */
[----:B------:R-:W-:Y:S01]  /*1b30*/  ULEA UR8, UR25, UR4, 0xb ;  /* 0x0000000419087291 */ /* 0x000fe2000f8e58ff */
[----:B------:R-:W-:Y:S01]  /*1b40*/  UMOV UR26, 0x0 ;  /* 0x00000000001a7882 */ /* 0x000fe20000000000 */
[----:B------:R-:W-:-:S02]  /*1b50*/  UMOV UR27, 0x10000000 ;  /* 0x10000000001b7882 */ /* 0x000fc40000000000 */
[----:B------:R-:W-:Y:S01]  /*1b60*/  UIADD3 UR8, UPT, UPT, UR8, 0x6400, URZ ;  /* 0x0000640008087890 */ /* 0x000fe2000fffe0ff */
[----:B------:R-:W-:Y:S01]  /*1b70*/  UMOV UR19, UR35 ;  /* 0x0000002300137c82 */ /* 0x000fe20008000000 */
[----:B------:R-:W-:Y:S01]  /*1b80*/  UMOV UR20, UR36 ;  /* 0x0000002400147c82 */ /* 0x000fe20008000000 */
[----:B------:R-:W-:Y:S01]  /*1b90*/  UMOV UR12, UR36 ;  /* 0x00000024000c7c82 */ /* 0x000fe20008000000 */
[----:B------:R-:W-:Y:S01]  /*1ba0*/  UMOV UR9, UR17 ;  /* 0x0000001100097c82 */ /* 0x000fe20008000000 */
[----:B------:R-:W-:Y:S01]  /*1bb0*/  UMOV UR10, UR18 ;  /* 0x00000012000a7c82 */ /* 0x000fe20008000000 */
[----:B------:R1:W-:Y:S01]  /*1bc0*/  UTMALDG.3D [UR16], [UR30], desc[UR26] ;  /* 0x00001a101e0075b4 */ /* 0x0003e20008011000 */
[----:B------:R-:W-:Y:S01]  /*1bd0*/  UIADD3 UR24, UPT, UPT, UR24, 0x1, URZ ;  /* 0x0000000118187890 */ /* 0x000fe2000fffe0ff */
[----:B------:R-:W-:-:S03]  /*1be0*/  UMOV UR25, UR6 ;  /* 0x0000000600197c82 */ /* 0x000fc60008000000 */
[----:B------:R-:W-:Y:S01]  /*1bf0*/  UISETP.NE.AND UP0, UPT, UR24, UR21, UPT ;  /* 0x000000151800728c */ /* 0x000fe2000bf05270 */
[----:B------:R1:W-:Y:S08]  /*1c00*/  UTMALDG.3D [UR8], [UR28], desc[UR26] ;  /* 0x00001a081c0075b4 */ /* 0x0003f00008011000 */
[----:B------:R-:W-:Y:S05]  /*1c10*/  BRA.U UP0, `(.L_x_31) ;  /* 0xfffffffd005c7547 */ /* 0x000fea000b83ffff */
.L_x_26:
[----:B-1----:R-:W-:Y:S01]  /*1c20*/  LEA R2, R14, UR4, 0x3 ;  /* 0x000000040e027c11 */ /* 0x002fe2000f8e18ff */
[----:B------:R-:W-:Y:S01]  /*1c30*/  NOP ;  /* 0x0000000000007918 */ /* 0x000fe20000000000 */
[----:B--2---:R-:W-:Y:S02]  /*1c40*/  SHF.L.U32 R3, R12, 0x1f, RZ ;  /* 0x0000001f0c037819 */ /* 0x004fe400000006ff */
[----:B------:R-:W-:Y:S02]  /*1c50*/  LEA R4, R14, UR4, 0x4 ;  /* 0x000000040e047c11 */ /* 0x000fe4000f8e20ff */
[----:B------:R-:W1:Y:S02]  /*1c60*/  SYNCS.PHASECHK.TRANS64.TRYWAIT P0, [R2+URZ+0x40], R3 ;  /* 0x00004003020075a7 */ /* 0x000e6400080011ff */
[----:B-1----:R-:W-:Y:S05]  /*1c70*/  @!P0 BRA `(.L_x_32) ;  /* 0x0000004c00188947 */ /* 0x002fea0003800000 */
.L_x_96:
[----:B------:R-:W2:Y:S01]  /*1c80*/  LDS.128 R4, [R4+0xd0] ;  /* 0x0000d00004047984 */ /* 0x000ea20000000c00 */
[----:B---3--:R-:W-:Y:S01]  /*1c90*/  ISETP.GE.AND P0, PT, R72, 0x1, PT ;  /* 0x000000014800780c */ /* 0x008fe20003f06270 */
[----:B-1----:R-:W-:Y:S01]  /*1ca0*/  VIADD R2, R2, 0x50 ;  /* 0x0000005002027836 */ /* 0x002fe20000000000 */
[----:B------:R-:W-:Y:S01]  /*1cb0*/  @!PT LDS RZ, [RZ] ;  /* 0x00000000fffff984 */ /* 0x000fe20000000800 */
[----:B------:R-:W-:Y:S01]  /*1cc0*/  @!PT LDS RZ, [RZ] ;  /* 0x00000000fffff984 */ /* 0x000fe20000000800 */
[----:B------:R-:W-:Y:S01]  /*1cd0*/  @!PT LDS RZ, [RZ] ;  /* 0x00000000fffff984 */ /* 0x000fe20000000800 */
[----:B------:R-:W-:Y:S01]  /*1ce0*/  @!PT LDS RZ, [RZ] ;  /* 0x00000000fffff984 */ /* 0x000fe20000000800 */
[----:B------:R1:W-:Y:S06]  /*1cf0*/  MEMBAR.ALL.CTA ;  /* 0x0000000000007992 */ /* 0x0003ec0000008000 */
[----:B-1----:R-:W1:Y:S01]  /*1d00*/  FENCE.VIEW.ASYNC.S ;  /* 0x00000000000073c6 */ /* 0x002e620000000000 */
[----:B------:R-:W-:-:S04]  /*1d10*/  PRMT R2, RZ, 0x654, R2 ;  /* 0x00000654ff027816 */ /* 0x000fc80000000002 */
[----:B-1----:R1:W-:Y:S01]  /*1d20*/  SYNCS.ARRIVE.TRANS64.RED.A1T0 RZ, [R2+URZ], RZ ;  /* 0x000000ff02ff79a7 */ /* 0x0023e200081004ff */
[----:B--2---:R-:W-:-:S13]  /*1d30*/  LOP3.LUT P2, RZ, R6, 0x1, RZ, 0xc0, !PT ;  /* 0x0000000106ff7812 */ /* 0x004fda000784c0ff */
[----:B------:R-:W-:Y:S01]  /*1d40*/  @P2 SHF.R.U32.HI R3, RZ, 0x10, R5 ;  /* 0x00000010ff032819 */ /* 0x000fe20000011605 */
[----:B------:R-:W-:Y:S01]  /*1d50*/  VOTEU.ANY UP0, P2 ;  /* 0x0000000000ff7886 */ /* 0x000fe20001000100 */
[----:B------:R-:W-:Y:S02]  /*1d60*/  @P2 MOV R13, R4 ;  /* 0x00000004000d2202 */ /* 0x000fe40000000f00 */
[----:B------:R-:W-:Y:S02]  /*1d70*/  @P2 R2UR.BROADCAST UR8, R3 ;  /* 0x00000000030822ca */ /* 0x000fe400008e0000 */
[----:B------:R-:W-:-:S11]  /*1d80*/  @P2 LOP3.LUT R11, R5, 0xffff, RZ, 0xc0, !PT ;  /* 0x0000ffff050b2812 */ /* 0x000fd600078ec0ff */
[----:B------:R-:W-:Y:S01]  /*1d90*/  @UP0 UMOV UR36, UR8 ;  /* 0x0000000800240c82 */ /* 0x000fe20008000000 */
[----:B-1----:R-:W-:Y:S05]  /*1da0*/  @!P0 BRA `(.L_x_33) ;  /* 0x0000000000b88947 */ /* 0x002fea0003800000 */
[----:B------:R-:W4:Y:S01]  /*1db0*/  LDC.64 R4, c[0x0][0xb18] ;  /* 0x0002c600ff047b82 */ /* 0x000f220000000a00 */
[----:B------:R-:W-:-:S07]  /*1dc0*/  ISETP.NE.AND P3, PT, R72, 0x1, PT ;  /* 0x000000014800780c */ /* 0x000fce0003f65270 */
[----:B------:R-:W1:Y:S08]  /*1dd0*/  LDC.64 R6, c[0x0][0xb10] ;  /* 0x0002c400ff067b82 */ /* 0x000e700000000a00 */
[----:B------:R-:W2:Y:S08]  /*1de0*/  LDC R16, c[0x0][0xb20] ;  /* 0x0002c800ff107b82 */ /* 0x000eb00000000800 */
[----:B------:R-:W3:Y:S01]  /*1df0*/  LDC R18, c[0x0][0xb0c] ;  /* 0x0002c300ff127b82 */ /* 0x000ee20000000800 */
[----:B----4-:R-:W-:Y:S01]  /*1e00*/  IMAD.HI.U32 R17, R0, R5, RZ ;  /* 0x0000000500117227 */ /* 0x010fe200078e00ff */
[----:B------:R-:W-:-:S03]  /*1e10*/  ISETP.NE.AND P0, PT, R4, 0x1, PT ;  /* 0x000000010400780c */ /* 0x000fc60003f05270 */
[----:B------:R-:W-:-:S03]  /*1e20*/  IMAD.HI.U32 R5, R11, R5, RZ ;  /* 0x000000050b057227 */ /* 0x000fc600078e00ff */
[----:B------:R-:W4:Y:S01]  /*1e30*/  LDC.64 R2, c[0x0][0xb28] ;  /* 0x0002ca00ff027b82 */ /* 0x000f220000000a00 */
[----:B-1----:R-:W-:-:S04]  /*1e40*/  IMAD.HI.U32 R20, R9, R6, RZ ;  /* 0x0000000609147227 */ /* 0x002fc800078e00ff */
[----:B------:R-:W-:Y:S01]  /*1e50*/  IMAD.HI.U32 R22, R13, R6, RZ ;  /* 0x000000060d167227 */ /* 0x000fe200078e00ff */
[----:B------:R-:W-:Y:S02]  /*1e60*/  SHF.R.U32.HI R20, RZ, R7, R20 ;  /* 0x00000007ff147219 */ /* 0x000fe40000011614 */
[-C--:B--2---:R-:W-:Y:S02]  /*1e70*/  SHF.R.U32.HI R17, RZ, R16.reuse, R17 ;  /* 0x00000010ff117219 */ /* 0x084fe40000011611 */
[----:B------:R-:W-:Y:S02]  /*1e80*/  SHF.R.U32.HI R16, RZ, R16, R5 ;  /* 0x00000010ff107219 */ /* 0x000fe40000011605 */
[----:B------:R-:W-:Y:S02]  /*1e90*/  SEL R17, R0, R17, !P0 ;  /* 0x0000001100117207 */ /* 0x000fe40004000000 */
[----:B------:R-:W-:Y:S02]  /*1ea0*/  SHF.R.U32.HI R22, RZ, R7, R22 ;  /* 0x00000007ff167219 */ /* 0x000fe40000011616 */
[----:B---3--:R-:W-:-:S02]  /*1eb0*/  ISETP.NE.AND P1, PT, R18, 0x1, PT ;  /* 0x000000011200780c */ /* 0x008fc40003f25270 */
[----:B------:R-:W-:Y:S02]  /*1ec0*/  SEL R5, R11, R16, !P0 ;  /* 0x000000100b057207 */ /* 0x000fe40004000000 */
[----:B------:R-:W-:Y:S02]  /*1ed0*/  SEL R19, R9, R20, !P1 ;  /* 0x0000001409137207 */ /* 0x000fe40004800000 */
[----:B------:R-:W-:Y:S01]  /*1ee0*/  SEL R7, R13, R22, !P1 ;  /* 0x000000160d077207 */ /* 0x000fe20004800000 */
[----:B----4-:R-:W-:-:S04]  /*1ef0*/  IMAD.HI.U32 R20, R17, R2, RZ ;  /* 0x0000000211147227 */ /* 0x010fc800078e00ff */
        /* <DEDUP_REMOVED lines=10> */
[----:B------:R-:W-:-:S04]  /*1fa0*/  @!P0 IMAD.HI.U32 R16, R7, R2, RZ ;  /* 0x0000000207108227 */ /* 0x000fc800078e00ff */
[----:B------:R-:W-:Y:S01]  /*1fb0*/  IMAD.MOV R2, RZ, RZ, -R6 ;  /* 0x000000ffff027224 */ /* 0x000fe200078e0a06 */
[----:B------:R-:W-:-:S03]  /*1fc0*/  @!P0 SHF.R.U32.HI R16, RZ, R3, R16 ;  /* 0x00000003ff108219 */ /* 0x000fc60000011610 */
[----:B------:R-:W-:Y:S01]  /*1fd0*/  IMAD R2, R72, R2, R5 ;  /* 0x0000000248027224 */ /* 0x000fe200078e0205 */
        /* <DEDUP_REMOVED lines=11> */
.L_x_33:
[----:B------:R-:W1:Y:S02]  /*2090*/  LDCU UR8, c[0x0][0xb30] ;  /* 0x00016600ff0877ac */ /* 0x000e640008000800 */
[----:B-1----:R-:W-:-:S09]  /*20a0*/  UISETP.NE.AND UP0, UPT, UR8, 0x1, UPT ;  /* 0x000000010800788c */ /* 0x002fd2000bf05270 */
[----:B------:R-:W-:Y:S05]  /*20b0*/  BRA.U UP0, `(.L_x_34) ;  /* 0x0000000100407547 */ /* 0x000fea000b800000 */
[----:B------:R-:W1:Y:S08]  /*20c0*/  LDC.64 R4, c[0x0][0xb10] ;  /* 0x0002c400ff047b82 */ /* 0x000e700000000a00 */
[----:B------:R-:W2:Y:S08]  /*20d0*/  LDC.64 R2, c[0x0][0xb18] ;  /* 0x0002c600ff027b82 */ /* 0x000eb00000000a00 */
[----:B------:R-:W3:Y:S08]  /*20e0*/  LDC R6, c[0x0][0xb20] ;  /* 0x0002c800ff067b82 */ /* 0x000ef00000000800 */
[----:B------:R-:W4:Y:S01]  /*20f0*/  LDC R16, c[0x0][0xb0c] ;  /* 0x0002c300ff107b82 */ /* 0x000f220000000800 */
[----:B-1----:R-:W-:-:S05]  /*2100*/  IMAD.HI.U32 R4, R13, R4, RZ ;  /* 0x000000040d047227 */ /* 0x002fca00078e00ff */
[----:B------:R-:W-:Y:S01]  /*2110*/  SHF.R.U32.HI R4, RZ, R5, R4 ;  /* 0x00000005ff047219 */ /* 0x000fe20000011604 */
[----:B--2---:R-:W-:Y:S01]  /*2120*/  IMAD.HI.U32 R3, R11, R3, RZ ;  /* 0x000000030b037227 */ /* 0x004fe200078e00ff */
[----:B------:R-:W-:-:S04]  /*2130*/  ISETP.NE.AND P0, PT, R2, 0x1, PT ;  /* 0x000000010200780c */ /* 0x000fc80003f05270 */
[----:B---3--:R-:W-:-:S04]  /*2140*/  SHF.R.U32.HI R6, RZ, R6, R3 ;  /* 0x00000006ff067219 */ /* 0x008fc80000011603 */
[----:B------:R-:W-:Y:S02]  /*2150*/  SEL R3, R11, R6, !P0 ;  /* 0x000000060b037207 */ /* 0x000fe40004000000 */
[----:B----4-:R-:W-:-:S04]  /*2160*/  ISETP.NE.AND P1, PT, R16, 0x1, PT ;  /* 0x000000011000780c */ /* 0x010fc80003f25270 */
[----:B------:R-:W-:-:S05]  /*2170*/  SEL R4, R13, R4, !P1 ;  /* 0x000000040d047207 */ /* 0x000fca0004800000 */
[----:B------:R-:W-:Y:S02]  /*2180*/  IMAD.IADD R5, R3, 0x1, -R4 ;  /* 0x0000000103057824 */ /* 0x000fe400078e0a04 */
[----:B------:R-:W-:Y:S02]  /*2190*/  IMAD.IADD R3, R4, 0x1, -R3 ;  /* 0x0000000104037824 */ /* 0x000fe400078e0a03 */
[----:B------:R-:W-:Y:S02]  /*21a0*/  IMAD R13, R5, R16, R13 ;  /* 0x00000010050d7224 */ /* 0x000fe400078e020d */
[----:B------:R-:W-:-:S07]  /*21b0*/  IMAD R11, R3, R2, R11 ;  /* 0x00000002030b7224 */ /* 0x000fce00078e020b */
.L_x_34:
[----:B------:R-:W-:Y:S01]  /*21c0*/  VIADD R14, R14, 0x1 ;  /* 0x000000010e0e7836 */ /* 0x000fe20000000000 */
[----:B------:R-:W-:Y:S01]  /*21d0*/  PLOP3.LUT P1, PT, PT, PT, PT, 0x80, 0x8 ;  /* 0x000000000008781c */ /* 0x000fe20003f2f070 */
[----:B------:R-:W-:Y:S02]  /*21e0*/  IMAD.IADD R167, R13, 0x1, R166 ;  /* 0x000000010da77824 */ /* 0x000fe400078e02a6 */
[----:B------:R-:W-:Y:S01]  /*21f0*/  IMAD.IADD R165, R11, 0x1, R164 ;  /* 0x000000010ba57824 */ /* 0x000fe200078e02a4 */
[----:B------:R-:W-:-:S04]  /*2200*/  ISETP.NE.AND P0, PT, R14, 0x2, PT ;  /* 0x000000020e00780c */ /* 0x000fc80003f05270 */
[----:B------:R-:W-:Y:S02]  /*2210*/  SEL R3, RZ, 0x1, P0 ;  /* 0x00000001ff037807 */ /* 0x000fe40000000000 */
[----:B------:R-:W-:Y:S02]  /*2220*/  SEL R14, R14, RZ, P0 ;  /* 0x000000ff0e0e7207 */ /* 0x000fe40000000000 */
[----:B------:R-:W-:Y:S01]  /*2230*/  LOP3.LUT R12, R12, R3, RZ, 0x3c, !PT ;  /* 0x000000030c0c7212 */ /* 0x000fe200078e3cff */
[----:B------:R-:W-:Y:S06]  /*2240*/  @P2 BRA `(.L_x_35) ;  /* 0xfffffff000982947 */ /* 0x000fec000383ffff */
[----:B------:R-:W-:Y:S01]  /*2250*/  UIADD3 UR5, UPT, UPT, UR4, 0x10, URZ ;  /* 0x0000001004057890 */ /* 0x000fe2000fffe0ff */
[----:B------:R-:W-:-:S03]  /*2260*/  SHF.L.U32 R3, R15, 0x1f, RZ ;  /* 0x0000001f0f037819 */ /* 0x000fc600000006ff */
[----:B------:R-:W-:-:S09]  /*2270*/  ULEA UR4, UR6, UR5, 0x3 ;  /* 0x0000000506047291 */ /* 0x000fd2000f8e18ff */
[----:B------:R-:W1:Y:S02]  /*2280*/  SYNCS.PHASECHK.TRANS64.TRYWAIT P0, [UR4], R3 ;  /* 0x00000003ff0075a7 */ /* 0x000e640008001104 */
[----:B-1----:R-:W-:Y:S05]  /*2290*/  @!P0 BRA `(.L_x_36) ;  /* 0x0000004400a48947 */ /* 0x002fea0003800000 */
.L_x_98:
[----:B------:R-:W-:-:S04]  /*22a0*/  UIADD3 UR6, UPT, UPT, UR6, 0x1, URZ ;  /* 0x0000000106067890 */ /* 0x000fc8000fffe0ff */
[----:B------:R-:W-:-:S04]  /*22b0*/  UISETP.NE.AND UP0, UPT, UR6, 0x2, UPT ;  /* 0x000000020600788c */ /* 0x000fc8000bf05270 */
[----:B------:R-:W-:Y:S02]  /*22c0*/  USEL UR4, URZ, 0x1, UP0 ;  /* 0x00000001ff047887 */ /* 0x000fe40008000000 */
[----:B------:R-:W-:-:S04]  /*22d0*/  USEL UR6, UR6, URZ, UP0 ;  /* 0x000000ff06067287 */ /* 0x000fc80008000000 */
[----:B------:R-:W-:Y:S01]  /*22e0*/  ULEA UR6, UR6, UR5, 0x3 ;  /* 0x0000000506067291 */ /* 0x000fe2000f8e18ff */
[----:B-1----:R-:W-:-:S04]  /*22f0*/  LOP3.LUT R3, R15, UR4, RZ, 0x3c, !PT ;  /* 0x000000040f037c12 */ /* 0x002fc8000f8e3cff */
[----:B------:R-:W-:Y:S01]  /*2300*/  SHF.L.U32 R3, R3, 0x1f, RZ ;  /* 0x0000001f03037819 */ /* 0x000fe200000006ff */
[----:B----4-:R-:W-:-:S07]  /*2310*/  IMAD.U32 R0, RZ, RZ, UR6 ;  /* 0x00000006ff007e24 */ /* 0x010fce000f8e00ff */
.L_x_37:
[----:B-1----:R1:W2:Y:S02]  /*2320*/  SYNCS.PHASECHK.TRANS64.TRYWAIT P0, [R0+URZ], R3 ;  /* 0x00000003000075a7 */ /* 0x0022a400080011ff */
[----:B--2---:R-:W-:Y:S05]  /*2330*/  @!P0 NANOSLEEP.SYNCS 0x989680 ;  /* 0x009896800000895d */ /* 0x004fea0003900000 */
[----:B------:R-:W2:Y:S02]  /*2340*/  @!P0 SYNCS.PHASECHK.TRANS64 P0, [R0+URZ], R3 ;  /* 0x00000003000085a7 */ /* 0x000ea400080010ff */
[----:B--2---:R-:W-:Y:S05]  /*2350*/  @P0 EXIT ;  /* 0x000000000000094d */ /* 0x004fea0003800000 */
[----:B------:R-:W-:Y:S05]  /*2360*/  BRA `(.L_x_37) ;  /* 0xfffffffc00ec7947 */ /* 0x000fea000383ffff */
.L_x_17:
[----:B------:R-:W-:-:S04]  /*2370*/  UISETP.NE.AND UP1, UPT, UR37, URZ, UPT ;  /* 0x000000ff2500728c */ /* 0x000fc8000bf25270 */
[----:B------:R-:W-:-:S09]  /*2380*/  UISETP.NE.OR UP1, UPT, UR8, 0x1, UP1 ;  /* 0x000000010800788c */ /* 0x000fd20008f25670 */
[----:B------:R-:W-:Y:S05]  /*2390*/  BRA.U UP1, `(.L_x_38) ;  /* 0x0000000501487547 */ /* 0x000fea000b800000 */
[----:B------:R-:W-:Y:S01]  /*23a0*/  ISETP.NE.AND P2, PT, R2, RZ, PT ;  /* 0x000000ff0200720c */ /* 0x000fe20003f45270 */
[----:B------:R-:W-:Y:S01]  /*23b0*/  IMAD.MOV.U32 R12, RZ, RZ, 0x1 ;  /* 0x00000001ff0c7424 */ /* 0x000fe200078e00ff */
[----:B------:R-:W-:Y:S02]  /*23c0*/  CS2R R10, SRZ ;  /* 0x00000000000a7805 */ /* 0x000fe4000001ff00 */
[----:B------:R-:W-:Y:S01]  /*23d0*/  CS2R R8, SRZ ;  /* 0x0000000000087805 */ /* 0x000fe2000001ff00 */
[----:B------:R-:W-:Y:S01]  /*23e0*/  UMOV UR4, 0x400 ;  /* 0x0000040000047882 */ /* 0x000fe20000000000 */
[----:B------:R-:W-:Y:S01]  /*23f0*/  UMOV UR6, URZ ;  /* 0x000000ff00067c82 */ /* 0x000fe20008000000 */
[----:B------:R-:W-:-:S12]  /*2400*/  ULEA UR37, UR37, UR4, 0x18 ;  /* 0x0000000425257291 */ /* 0x000fd8000f8ec0ff */
.L_x_42:
[----:B------:R-:W-:Y:S02]  /*2410*/  LEA R0, R8, UR37, 0x3 ;  /* 0x0000002508007c11 */ /* 0x000fe4000f8e18ff */
[----:B------:R-:W-:-:S03]  /*2420*/  SHF.L.U32 R5, R9, 0x1f, RZ ;  /* 0x0000001f09057819 */ /* 0x000fc600000006ff */
[----:B------:R-:W-:Y:S01]  /*2430*/  VIADD R4, R0, 0xb0 ;  /* 0x000000b000047836 */ /* 0x000fe20000000000 */
[----:B------:R-:W1:Y:S02]  /*2440*/  SYNCS.PHASECHK.TRANS64.TRYWAIT P0, [R0+URZ+0xa0], R5 ;  /* 0x0000a005000075a7 */ /* 0x000e6400080011ff */
[----:B-1----:R-:W-:Y:S05]  /*2450*/  @!P0 BRA `(.L_x_39) ;  /* 0x00000044004c8947 */ /* 0x002fea0003800000 */
.L_x_99:
[----:B------:R-:W-:Y:S01]  /*2460*/  ULEA UR5, UR6, UR37, 0x3 ;  /* 0x0000002506057291 */ /* 0x000fe2000f8e18ff */
[----:B------:R-:W-:Y:S02]  /*2470*/  PRMT R4, RZ, 0x654, R4 ;  /* 0x00000654ff047816 */ /* 0x000fe40000000004 */
[----:B-1----:R-:W-:Y:S01]  /*2480*/  SHF.L.U32 R5, R12, 0x1f, RZ ;  /* 0x0000001f0c057819 */ /* 0x002fe200000006ff */
[----:B------:R-:W-:Y:S01]  /*2490*/  UIADD3 UR4, UPT, UPT, UR5, 0x40, URZ ;  /* 0x0000004005047890 */ /* 0x000fe2000fffe0ff */
[----:B------:R1:W-:Y:S05]  /*24a0*/  SYNCS.ARRIVE.TRANS64.RED.A1T0 RZ, [R4+URZ], RZ ;  /* 0x000000ff04ff79a7 */ /* 0x0003ea00081004ff */
[----:B------:R-:W-:Y:S01]  /*24b0*/  IMAD.U32 R7, RZ, RZ, UR4 ;  /* 0x00000004ff077e24 */ /* 0x000fe2000f8e00ff */
[----:B------:R-:W2:Y:S04]  /*24c0*/  SYNCS.PHASECHK.TRANS64.TRYWAIT P0, [UR5+0x50], R5 ;  /* 0x00005005ff0075a7 */ /* 0x000ea80008001105 */
[----:B------:R-:W-:Y:S01]  /*24d0*/  PRMT R6, R2, 0x654, R7 ;  /* 0x0000065402067816 */ /* 0x000fe20000000007 */
[----:B-1----:R-:W-:Y:S01]  /*24e0*/  @!P2 IMAD.MOV.U32 R4, RZ, RZ, 0x10 ;  /* 0x00000010ff04a424 */ /* 0x002fe200078e00ff */
[----:B--2---:R-:W-:Y:S06]  /*24f0*/  @!P0 BRA `(.L_x_40) ;  /* 0x0000004400388947 */ /* 0x004fec0003800000 */
.L_x_101:
[----:B------:R-:W-:Y:S01]  /*2500*/  ULEA UR4, UR6, UR37, 0x4 ;  /* 0x0000002506047291 */ /* 0x000fe2000f8e20ff */
[----:B------:R-:W-:Y:S01]  /*2510*/  SEL R3, R6, R3, !P2 ;  /* 0x0000000306037207 */ /* 0x000fe20005000000 */
[----:B------:R-:W-:Y:S01]  /*2520*/  UIADD3 UR5, UPT, UPT, UR5, 0x40, URZ ;  /* 0x0000004005057890 */ /* 0x000fe2000fffe0ff */
[----:B-1----:R-:W-:Y:S01]  /*2530*/  LEA R0, R11, UR37, 0x3 ;  /* 0x000000250b007c11 */ /* 0x002fe2000f8e18ff */
[----:B------:R-:W-:Y:S01]  /*2540*/  UIADD3 UR4, UPT, UPT, UR4, 0xd0, URZ ;  /* 0x000000d004047890 */ /* 0x000fe2000fffe0ff */
[----:B------:R-:W-:Y:S01]  /*2550*/  SHF.L.U32 R5, R10, 0x1f, RZ ;  /* 0x0000001f0a057819 */ /* 0x000fe200000006ff */
[----:B------:R1:W-:Y:S01]  /*2560*/  @!P2 SYNCS.ARRIVE.TRANS64.RED RZ, [R3+URZ], R4 ;  /* 0x0000000403ffa9a7 */ /* 0x0003e200080004ff */
[----:B------:R-:W-:Y:S01]  /*2570*/  UIADD3 UR6, UPT, UPT, UR6, 0x1, URZ ;  /* 0x0000000106067890 */ /* 0x000fe2000fffe0ff */
[----:B------:R-:W-:-:S03]  /*2580*/  VIADD R8, R8, 0x1 ;  /* 0x0000000108087836 */ /* 0x000fc60000000000 */
[----:B------:R-:W-:Y:S02]  /*2590*/  UISETP.NE.AND UP0, UPT, UR6, 0x2, UPT ;  /* 0x000000020600788c */ /* 0x000fe4000bf05270 */
[----:B------:R-:W-:Y:S06]  /*25a0*/  UGETNEXTWORKID.BROADCAST [UR4], [UR5] ;  /* 0x00000000040073ca */ /* 0x000fec0008000100 */
[----:B------:R-:W-:Y:S01]  /*25b0*/  USEL UR4, URZ, 0x1, UP0 ;  /* 0x00000001ff047887 */ /* 0x000fe20008000000 */
[----:B------:R-:W-:Y:S01]  /*25c0*/  ISETP.NE.AND P0, PT, R8, 0x2, PT ;  /* 0x000000020800780c */ /* 0x000fe20003f05270 */
[----:B------:R-:W-:Y:S01]  /*25d0*/  USEL UR6, UR6, URZ, UP0 ;  /* 0x000000ff06067287 */ /* 0x000fe20008000000 */
[----:B------:R-:W2:Y:S03]  /*25e0*/  SYNCS.PHASECHK.TRANS64.TRYWAIT P1, [R0+URZ+0x40], R5 ;  /* 0x00004005000075a7 */ /* 0x000ea600080211ff */
[----:B------:R-:W-:Y:S01]  /*25f0*/  LOP3.LUT R12, R12, UR4, RZ, 0x3c, !PT ;  /* 0x000000040c0c7c12 */ /* 0x000fe2000f8e3cff */
[----:B-12---:R-:W-:Y:S07]  /*2600*/  @!P1 BRA `(.L_x_41) ;  /* 0x00000044000c9947 */ /* 0x006fee0003800000 */
.L_x_102:
[C---:B------:R-:W-:Y:S01]  /*2610*/  LEA R4, R11.reuse, UR37, 0x4 ;  /* 0x000000250b047c11 */ /* 0x040fe2000f8e20ff */
[----:B-1----:R-:W-:Y:S01]  /*2620*/  VIADD R0, R0, 0x50 ;  /* 0x0000005000007836 */ /* 0x002fe20000000000 */
[----:B------:R-:W-:Y:S01]  /*2630*/  SEL R8, R8, RZ, P0 ;  /* 0x000000ff08087207 */ /* 0x000fe20000000000 */
[----:B------:R-:W-:-:S03]  /*2640*/  VIADD R11, R11, 0x1 ;  /* 0x000000010b0b7836 */ /* 0x000fc60000000000 */
[----:B------:R-:W1:Y:S01]  /*2650*/  LDS.128 R4, [R4+0xd0] ;  /* 0x0000d00004047984 */ /* 0x000e620000000c00 */
[----:B------:R-:W-:Y:S02]  /*2660*/  PRMT R0, RZ, 0x654, R0 ;  /* 0x00000654ff007816 */ /* 0x000fe40000000000 */
[C---:B------:R-:W-:Y:S01]  /*2670*/  ISETP.NE.AND P1, PT, R11.reuse, 0x2, PT ;  /* 0x000000020b00780c */ /* 0x040fe20003f25270 */
[----:B------:R-:W-:Y:S01]  /*2680*/  @!PT LDS RZ, [RZ] ;  /* 0x00000000fffff984 */ /* 0x000fe20000000800 */
[----:B------:R-:W-:Y:S01]  /*2690*/  @!PT LDS RZ, [RZ] ;  /* 0x00000000fffff984 */ /* 0x000fe20000000800 */
[----:B------:R-:W-:Y:S01]  /*26a0*/  @!PT LDS RZ, [RZ] ;  /* 0x00000000fffff984 */ /* 0x000fe20000000800 */
[----:B------:R-:W-:Y:S01]  /*26b0*/  @!PT LDS RZ, [RZ] ;  /* 0x00000000fffff984 */ /* 0x000fe20000000800 */
[----:B------:R2:W-:Y:S06]  /*26c0*/  MEMBAR.ALL.CTA ;  /* 0x0000000000007992 */ /* 0x0005ec0000008000 */
[----:B--2---:R-:W2:Y:S01]  /*26d0*/  FENCE.VIEW.ASYNC.S ;  /* 0x00000000000073c6 */ /* 0x004ea20000000000 */
[----:B------:R-:W-:Y:S01]  /*26e0*/  SEL R11, R11, RZ, P1 ;  /* 0x000000ff0b0b7207 */ /* 0x000fe20000800000 */
[----:B--2---:R2:W-:Y:S01]  /*26f0*/  SYNCS.ARRIVE.TRANS64.RED.A1T0 RZ, [R0+URZ], RZ ;  /* 0x000000ff00ff79a7 */ /* 0x0045e200081004ff */
[----:B-1----:R-:W-:-:S02]  /*2700*/  LOP3.LUT P3, RZ, R6, 0x1, RZ, 0xc0, !PT ;  /* 0x0000000106ff7812 */ /* 0x002fc4000786c0ff */
[----:B------:R-:W-:-:S04]  /*2710*/  SEL R5, RZ, 0x1, P1 ;  /* 0x00000001ff057807 */ /* 0x000fc80000800000 */
[----:B------:R-:W-:Y:S02]  /*2720*/  LOP3.LUT R10, R10, R5, RZ, 0x3c, !PT ;  /* 0x000000050a0a7212 */ /* 0x000fe400078e3cff */
[----:B--2---:R-:W-:-:S04]  /*2730*/  SEL R0, RZ, 0x1, P0 ;  /* 0x00000001ff007807 */ /* 0x004fc80000000000 */
[----:B------:R-:W-:Y:S01]  /*2740*/  LOP3.LUT R9, R9, R0, RZ, 0x3c, !PT ;  /* 0x0000000009097212 */ /* 0x000fe200078e3cff */
[----:B------:R-:W-:Y:S06]  /*2750*/  @P3 BRA `(.L_x_42) ;  /* 0xfffffffc002c3947 */ /* 0x000fec000383ffff */
[----:B------:R-:W-:Y:S01]  /*2760*/  ULEA UR5, UR6, UR37, 0x3 ;  /* 0x0000002506057291 */ /* 0x000fe2000f8e18ff */
[----:B------:R-:W-:-:S08]  /*2770*/  SHF.L.U32 R3, R12, 0x1f, RZ ;  /* 0x0000001f0c037819 */ /* 0x000fd000000006ff */
[----:B------:R-:W1:Y:S02]  /*2780*/  SYNCS.PHASECHK.TRANS64 P0, [UR5+0x50], R3 ;  /* 0x00005003ff0075a7 */ /* 0x000e640008001005 */
[----:B-1----:R-:W-:Y:S05]  /*2790*/  @P0 BRA `(.L_x_43) ;  /* 0x0000000000080947 */ /* 0x002fea0003800000 */
[----:B------:R-:W1:Y:S02]  /*27a0*/  SYNCS.PHASECHK.TRANS64.TRYWAIT P0, [UR5+0x50], R3 ;  /* 0x00005003ff0075a7 */ /* 0x000e640008001105 */
[----:B-1----:R-:W-:Y:S05]  /*27b0*/  @!P0 BRA `(.L_x_44) ;  /* 0x0000004000b48947 */ /* 0x002fea0003800000 */
.L_x_43:
[----:B------:R-:W-:-:S04]  /*27c0*/  UIADD3 UR4, UPT, UPT, UR6, 0x1, URZ ;  /* 0x0000000106047890 */ /* 0x000fc8000fffe0ff */
[----:B------:R-:W-:-:S04]  /*27d0*/  UISETP.NE.AND UP0, UPT, UR4, 0x2, UPT ;  /* 0x000000020400788c */ /* 0x000fc8000bf05270 */
[----:B------:R-:W-:Y:S02]  /*27e0*/  USEL UR7, URZ, 0x1, UP0 ;  /* 0x00000001ff077887 */ /* 0x000fe40008000000 */
[----:B------:R-:W-:-:S04]  /*27f0*/  USEL UR4, UR4, URZ, UP0 ;  /* 0x000000ff04047287 */ /* 0x000fc80008000000 */
[----:B------:R-:W-:Y:S01]  /*2800*/  ULEA UR4, UR4, UR37, 0x3 ;  /* 0x0000002504047291 */ /* 0x000fe2000f8e18ff */
[----:B-1----:R-:W-:-:S04]  /*2810*/  LOP3.LUT R3, R12, UR7, RZ, 0x3c, !PT ;  /* 0x000000070c037c12 */ /* 0x002fc8000f8e3cff */
[----:B------:R-:W-:-:S04]  /*2820*/  SHF.L.U32 R0, R3, 0x1f, RZ ;  /* 0x0000001f03007819 */ /* 0x000fc800000006ff */
[----:B------:R-:W1:Y:S02]  /*2830*/  SYNCS.PHASECHK.TRANS64 P0, [UR4+0x50], R0 ;  /* 0x00005000ff0075a7 */ /* 0x000e640008001004 */
[----:B-1----:R-:W-:Y:S05]  /*2840*/  @P0 EXIT ;  /* 0x000000000000094d */ /* 0x002fea0003800000 */
[----:B------:R-:W-:Y:S02]  /*2850*/  SHF.L.U32 R3, R3, 0x1f, RZ ;  /* 0x0000001f03037819 */ /* 0x000fe400000006ff */
[----:B------:R-:W-:-:S07]  /*2860*/  MOV R0, UR4 ;  /* 0x0000000400007c02 */ /* 0x000fce0008000f00 */
.L_x_45:
[----:B-1----:R1:W2:Y:S02]  /*2870*/  SYNCS.PHASECHK.TRANS64.TRYWAIT P0, [R0+URZ+0x50], R3 ;  /* 0x00005003000075a7 */ /* 0x0022a400080011ff */
[----:B--2---:R-:W-:Y:S05]  /*2880*/  @!P0 NANOSLEEP.SYNCS 0x989680 ;  /* 0x009896800000895d */ /* 0x004fea0003900000 */
[----:B------:R-:W2:Y:S02]  /*2890*/  @!P0 SYNCS.PHASECHK.TRANS64 P0, [R0+URZ+0x50], R3 ;  /* 0x00005003000085a7 */ /* 0x000ea400080010ff */
[----:B--2---:R-:W-:Y:S05]  /*28a0*/  @P0 EXIT ;  /* 0x000000000000094d */ /* 0x004fea0003800000 */
[----:B------:R-:W-:Y:S05]  /*28b0*/  BRA `(.L_x_45) ;  /* 0xfffffffc00ec7947 */ /* 0x000fea000383ffff */
.L_x_38:
[----:B------:R-:W-:-:S09]  /*28c0*/  UISETP.NE.AND UP1, UPT, UR8, URZ, UPT ;  /* 0x000000ff0800728c */ /* 0x000fd2000bf25270 */
[----:B------:R-:W-:Y:S05]  /*28d0*/  BRA.U UP1, `(.L_x_46) ;  /* 0x0000000d01607547 */ /* 0x000fea000b800000 */
[----:B------:R-:W-:Y:S01]  /*28e0*/  UMOV UR4, 0x40 ;  /* 0x0000004000047882 */ /* 0x000fe20000000000 */
[----:B------:R-:W-:Y:S01]  /*28f0*/  NOP ;  /* 0x0000000000007918 */ /* 0x000fe20000000000 */
[----:B------:R-:W-:Y:S01]  /*2900*/  ULEA UR4, UR37, UR4, 0x18 ;  /* 0x0000000425047291 */ /* 0x000fe2000f8ec0ff */
[----:B------:R-:W-:Y:S02]  /*2910*/  UMOV UR5, 0x400 ;  /* 0x0000040000057882 */ /* 0x000fe40000000000 */
[----:B------:R-:W-:-:S06]  /*2920*/  ULEA UR37, UR37, UR5, 0x18 ;  /* 0x0000000525257291 */ /* 0x000fcc000f8ec0ff */
[----:B------:R-:W1:Y:S02]  /*2930*/  LDS.U8 R0, [UR4+0x1c] ;  /* 0x00001c04ff007984 */ /* 0x000e640008000000 */
[----:B-1----:R-:W-:-:S13]  /*2940*/  ISETP.NE.AND P0, PT, R0, RZ, PT ;  /* 0x000000ff0000720c */ /* 0x002fda0003f05270 */
[----:B------:R-:W-:Y:S05]  /*2950*/  @P0 BRA `(.L_x_47) ;  /* 0x0000000000580947 */ /* 0x000fea0003800000 */
[----:B------:R-:W-:-:S13]  /*2960*/  ELECT P0, URZ, PT ;  /* 0x0000000000ff782f */ /* 0x000fda0003800000 */
[----:B------:R-:W-:Y:S05]  /*2970*/  @!P0 BRA `(.L_x_48) ;  /* 0x0000000000608947 */ /* 0x000fea0003800000 */
[----:B------:R-:W-:Y:S01]  /*2980*/  UMOV UR5, 0x10 ;  /* 0x0000001000057882 */ /* 0x000fe20000000000 */
[----:B------:R-:W-:Y:S01]  /*2990*/  HFMA2 R0, -RZ, RZ, 0, 5.9604644775390625e-08 ;  /* 0x00000001ff007431 */ /* 0x000fe200000001ff */
[----:B------:R-:W-:-:S03]  /*29a0*/  MOV R2, 0xffff ;  /* 0x0000ffff00027802 */ /* 0x000fc60000000f00 */
[----:B------:R-:W-:Y:S04]  /*29b0*/  DEPBAR.LE SB1, 0x36 ;  /* 0x00009d800000791a */ /* 0x000fe80000000000 */
[----:B------:R-:W1:Y:S02]  /*29c0*/  UTCATOMSWS.FIND_AND_SET.ALIGN UP0, UR5, UR5 ;  /* 0x00000005000575e3 */ /* 0x000e640008000800 */
[----:B-1----:R-:W-:Y:S01]  /*29d0*/  MOV R3, UR5 ;  /* 0x0000000500037c02 */ /* 0x002fe20008000f00 */
[----:B------:R-:W-:Y:S06]  /*29e0*/  BRA.U UP0, `(.L_x_49) ;  /* 0x0000000100187547 */ /* 0x000fec000b800000 */
.L_x_50:
[----:B------:R-:W-:Y:S05]  /*29f0*/  NANOSLEEP 0x64 ;  /* 0x000000640000795d */ /* 0x000fea0003800000 */
[----:B------:R-:W-:-:S05]  /*2a00*/  UMOV UR5, 0x10 ;  /* 0x0000001000057882 */ /* 0x000fca0000000000 */
[----:B------:R-:W-:Y:S04]  /*2a10*/  DEPBAR.LE SB1, 0x36 ;  /* 0x00009d800000791a */ /* 0x000fe80000000000 */
[----:B------:R-:W1:Y:S02]  /*2a20*/  UTCATOMSWS.FIND_AND_SET.ALIGN UP0, UR5, UR5 ;  /* 0x00000005000575e3 */ /* 0x000e640008000800 */
[----:B-1----:R-:W-:Y:S01]  /*2a30*/  MOV R3, UR5 ;  /* 0x0000000500037c02 */ /* 0x002fe20008000f00 */
[----:B------:R-:W-:Y:S05]  /*2a40*/  BRA.U !UP0, `(.L_x_50) ;  /* 0xfffffffd08e87547 */ /* 0x000fea000b83ffff */
.L_x_49:
[-C--:B------:R-:W-:Y:S02]  /*2a50*/  SHF.L.U32 R2, R2, R3.reuse, RZ ;  /* 0x0000000302027219 */ /* 0x080fe400000006ff */
[----:B------:R-:W-:Y:S01]  /*2a60*/  SHF.L.U32 R0, R0, R3, RZ ;  /* 0x0000000300007219 */ /* 0x000fe200000006ff */
[----:B------:R-:W-:Y:S02]  /*2a70*/  IMAD.SHL.U32 R3, R3, 0x20, RZ ;  /* 0x0000002003037824 */ /* 0x000fe400078e00ff */
[----:B------:R1:W-:Y:S04]  /*2a80*/  ATOMS.OR RZ, [UR4+0x14], R2 ;  /* 0x00001402ffff798c */ /* 0x0003e8000b000004 */
[----:B------:R1:W-:Y:S04]  /*2a90*/  ATOMS.OR RZ, [UR4+0x18], R0 ;  /* 0x00001800ffff798c */ /* 0x0003e8000b000004 */
[----:B------:R1:W-:Y:S01]  /*2aa0*/  STS [UR37+0xf0], R3 ;  /* 0x0000f003ff007988 */ /* 0x0003e20008000825 */
[----:B------:R-:W-:Y:S05]  /*2ab0*/  BRA `(.L_x_48) ;  /* 0x0000000000107947 */ /* 0x000fea0003800000 */
.L_x_47:
[----:B------:R-:W-:Y:S02]  /*2ac0*/  MOV R0, 0xffffffff ;  /* 0xffffffff00007802 */ /* 0x000fe40000000f00 */
[----:B------:R-:W-:-:S03]  /*2ad0*/  MOV R2, 0x2b00 ;  /* 0x00002b0000027802 */ /* 0x000fc60000000f00 */
[----:B------:R1:W-:Y:S04]  /*2ae0*/  STS [UR37+0xf0], R0 ;  /* 0x0000f000ff007988 */ /* 0x0003e80008000825 */
[----:B-1-3-5:R-:W-:Y:S05]  /*2af0*/  CALL.REL.NOINC `($__internal_1_$__cuda_sm10x_tcgen05_guardrail_trap_phase_invalid_during_alloc) ;  /* 0x0000004400307944 */ /* 0x02afea0003c00000 */
.L_x_48:
[----:B------:R-:W-:Y:S05]  /*2b00*/  WARPSYNC.ALL ;  /* 0x0000000000007948 */ /* 0x000fea0003800000 */
[----:B------:R-:W2:Y:S01]  /*2b10*/  S2UR UR6, SR_CgaCtaId ;  /* 0x00000000000679c3 */ /* 0x000ea20000008800 */
[----:B------:R-:W-:Y:S01]  /*2b20*/  UMOV UR4, 0x400 ;  /* 0x0000040000047882 */ /* 0x000fe20000000000 */
[----:B------:R-:W-:-:S06]  /*2b30*/  NOP ;  /* 0x0000000000007918 */ /* 0x000fcc0000000000 */
[----:B------:R-:W-:Y:S06]  /*2b40*/  BAR.ARV 0x6, 0xa0 ;  /* 0x0182800000007b1d */ /* 0x000fec0000002000 */
[----:B------:R-:W4:Y:S01]  /*2b50*/  LDCU UR7, c[0x0][0x38c] ;  /* 0x00007180ff0777ac */ /* 0x000f220008000800 */
[----:B------:R-:W-:Y:S01]  /*2b60*/  IMAD.MOV.U32 R11, RZ, RZ, 0x1 ;  /* 0x00000001ff0b7424 */ /* 0x000fe200078e00ff */
[----:B------:R-:W-:Y:S01]  /*2b70*/  CS2R R8, SRZ ;  /* 0x0000000000087805 */ /* 0x000fe2000001ff00 */
[----:B------:R-:W-:Y:S01]  /*2b80*/  IMAD.MOV.U32 R10, RZ, RZ, RZ ;  /* 0x000000ffff0a7224 */ /* 0x000fe200078e00ff */
[----:B------:R-:W-:Y:S01]  /*2b90*/  UMOV UR18, URZ ;  /* 0x000000ff00127c82 */ /* 0x000fe20008000000 */
[----:B------:R-:W-:Y:S01]  /*2ba0*/  UMOV UR17, URZ ;  /* 0x000000ff00117c82 */ /* 0x000fe20008000000 */
[----:B------:R-:W-:Y:S01]  /*2bb0*/  UMOV UR20, 0x0 ;  /* 0x0000000000147882 */ /* 0x000fe20000000000 */
[----:B------:R-:W-:Y:S01]  /*2bc0*/  UMOV UR21, 0x81004a0 ;  /* 0x081004a000157882 */ /* 0x000fe20000000000 */
[----:B--2---:R-:W-:Y:S01]  /*2bd0*/  ULEA UR6, UR6, UR4, 0x18 ;  /* 0x0000000406067291 */ /* 0x004fe2000f8ec0ff */
[----:B------:R-:W2:Y:S03]  /*2be0*/  LDCU UR4, c[0x0][0x38c] ;  /* 0x00007180ff0477ac */ /* 0x000ea60008000800 */
[----:B------:R-:W-:-:S02]  /*2bf0*/  UIADD3 UR11, UPT, UPT, UR6, 0x4400, URZ ;  /* 0x00004400060b7890 */ /* 0x000fc4000fffe0ff */
[----:B----4-:R-:W-:-:S03]  /*2c00*/  UIADD3 UR7, UPT, UPT, UR7, 0x1f, URZ ;  /* 0x0000001f07077890 */ /* 0x010fc6000fffe0ff */
[----:B-1----:R-:W1:Y:S01]  /*2c10*/  LDS R0, [UR6+0xf0] ;  /* 0x0000f006ff007984 */ /* 0x002e620008000800 */
[----:B------:R-:W-:Y:S02]  /*2c20*/  UIADD3 UR12, UPT, UPT, UR6, 0x6400, URZ ;  /* 0x00006400060c7890 */ /* 0x000fe4000fffe0ff */
[----:B------:R-:W-:Y:S02]  /*2c30*/  USHF.R.S32.HI UR5, URZ, 0x1f, UR7 ;  /* 0x0000001fff057899 */ /* 0x000fe40008011407 */
[----:B------:R-:W-:Y:S02]  /*2c40*/  USHF.R.U32.HI UR11, URZ, 0x4, UR11 ;  /* 0x00000004ff0b7899 */ /* 0x000fe4000801160b */
[----:B------:R-:W-:Y:S02]  /*2c50*/  ULEA.HI UR5, UR5, UR7, URZ, 0x5 ;  /* 0x0000000705057291 */ /* 0x000fe4000f8f28ff */
[----:B------:R-:W-:Y:S02]  /*2c60*/  USHF.R.U32.HI UR12, URZ, 0x4, UR12 ;  /* 0x00000004ff0c7899 */ /* 0x000fe4000801160c */
[----:B------:R-:W-:-:S02]  /*2c70*/  USHF.R.S32.HI UR5, URZ, 0x5, UR5 ;  /* 0x00000005ff057899 */ /* 0x000fc40008011405 */
[----:B------:R-:W-:Y:S02]  /*2c80*/  ULOP3.LUT UR11, UR11, 0x3fff, URZ, 0xc0, !UPT ;  /* 0x00003fff0b0b7892 */ /* 0x000fe4000f8ec0ff */
[----:B------:R-:W-:Y:S02]  /*2c90*/  UISETP.LT.AND UP0, UPT, UR5, 0x1, UPT ;  /* 0x000000010500788c */ /* 0x000fe4000bf01270 */
[----:B------:R-:W-:Y:S02]  /*2ca0*/  ULOP3.LUT UR12, UR12, 0x3fff, URZ, 0xc0, !UPT ;  /* 0x00003fff0c0c7892 */ /* 0x000fe4000f8ec0ff */
[----:B------:R-:W-:Y:S02]  /*2cb0*/  USEL UR10, UR5, 0x1, !UP0 ;  /* 0x00000001050a7887 */ /* 0x000fe4000c000000 */
[----:B------:R-:W-:Y:S02]  /*2cc0*/  ULOP3.LUT UR11, UR11, 0x10000, URZ, 0xfc, !UPT ;  /* 0x000100000b0b7892 */ /* 0x000fe4000f8efcff */
[----:B------:R-:W-:-:S02]  /*2cd0*/  ULOP3.LUT UR12, UR12, 0x10000, URZ, 0xfc, !UPT ;  /* 0x000100000c0c7892 */ /* 0x000fc4000f8efcff */
[----:B------:R-:W-:Y:S02]  /*2ce0*/  UIADD3 UR10, UPT, UPT, -UR10, URZ, URZ ;  /* 0x000000ff0a0a7290 */ /* 0x000fe4000fffe1ff */
[----:B--2---:R-:W-:Y:S01]  /*2cf0*/  UISETP.GE.AND UP3, UPT, UR4, 0x1, UPT ;  /* 0x000000010400788c */ /* 0x004fe2000bf66270 */
[----:B-1----:R-:W-:-:S15]  /*2d00*/  R2UR UR19, R0 ;  /* 0x00000000001372ca */ /* 0x002fde00000e0000 */
.L_x_57:
[----:B------:R-:W-:Y:S02]  /*2d10*/  LEA R0, R10, UR6, 0x3 ;  /* 0x000000060a007c11 */ /* 0x000fe4000f8e18ff */
[----:B------:R-:W-:Y:S02]  /*2d20*/  SHF.L.U32 R5, R9, 0x1f, RZ ;  /* 0x0000001f09057819 */ /* 0x000fe400000006ff */
[----:B------:R-:W-:Y:S01]  /*2d30*/  PLOP3.LUT P0, PT, PT, PT, UP3, 0x80, 0x8 ;  /* 0x000000000008781c */ /* 0x000fe20003f0f038 */
[----:B------:R-:W-:Y:S01]  /*2d40*/  VIADD R3, R0, 0x50 ;  /* 0x0000005000037836 */ /* 0x000fe20000000000 */
[----:B-1----:R-:W1:Y:S02]  /*2d50*/  SYNCS.PHASECHK.TRANS64.TRYWAIT P1, [R0+URZ+0x40], R5 ;  /* 0x00004005000075a7 */ /* 0x002e6400080211ff */
[----:B-1--4-:R-:W-:Y:S09]  /*2d60*/  @!P1 BRA `(.L_x_51) ;  /* 0x0000003c00609947 */ /* 0x012ff20003800000 */
.L_x_104:
[----:B------:R-:W-:Y:S01]  /*2d70*/  LEA R4, R10, UR6, 0x4 ;  /* 0x000000060a047c11 */ /* 0x000fe2000f8e20ff */
[----:B------:R-:W-:Y:S01]  /*2d80*/  @UP3 ULEA UR4, UR17, UR6, 0x3 ;  /* 0x0000000611043291 */ /* 0x000fe2000f8e18ff */
[----:B------:R-:W-:Y:S01]  /*2d90*/  PLOP3.LUT P2, PT, PT, PT, PT, 0x80, 0x8 ;  /* 0x000000000008781c */ /* 0x000fe20003f4f070 */
[----:B------:R-:W-:Y:S01]  /*2da0*/  ULEA UR9, UR18, UR6, 0x3 ;  /* 0x0000000612097291 */ /* 0x000fe2000f8e18ff */
[----:B------:R-:W-:Y:S02]  /*2db0*/  PRMT R3, RZ, 0x654, R3 ;  /* 0x00000654ff037816 */ /* 0x000fe40000000003 */
[----:B-1----:R-:W1:Y:S01]  /*2dc0*/  LDS.128 R4, [R4+0xd0] ;  /* 0x0000d00004047984 */ /* 0x002e620000000c00 */
[----:B------:R-:W-:Y:S02]  /*2dd0*/  @P0 SHF.L.U32 R2, R8, 0x1f, RZ ;  /* 0x0000001f08020819 */ /* 0x000fe400000006ff */
[----:B------:R-:W-:Y:S01]  /*2de0*/  SHF.L.U32 R0, R11, 0x1f, RZ ;  /* 0x0000001f0b007819 */ /* 0x000fe200000006ff */
[----:B------:R-:W-:Y:S01]  /*2df0*/  @!PT LDS RZ, [RZ] ;  /* 0x00000000fffff984 */ /* 0x000fe20000000800 */
[----:B------:R-:W-:Y:S01]  /*2e00*/  @!PT LDS RZ, [RZ] ;  /* 0x00000000fffff984 */ /* 0x000fe20000000800 */
[----:B------:R-:W-:Y:S01]  /*2e10*/  @!PT LDS RZ, [RZ] ;  /* 0x00000000fffff984 */ /* 0x000fe20000000800 */
[----:B------:R-:W-:Y:S01]  /*2e20*/  @!PT LDS RZ, [RZ] ;  /* 0x00000000fffff984 */ /* 0x000fe20000000800 */
[----:B------:R2:W-:Y:S06]  /*2e30*/  MEMBAR.ALL.CTA ;  /* 0x0000000000007992 */ /* 0x0005ec0000008000 */
[----:B--2---:R-:W2:Y:S02]  /*2e40*/  FENCE.VIEW.ASYNC.S ;  /* 0x00000000000073c6 */ /* 0x004ea40000000000 */
[----:B--2---:R2:W-:Y:S01]  /*2e50*/  SYNCS.ARRIVE.TRANS64.RED.A1T0 RZ, [R3+URZ], RZ ;  /* 0x000000ff03ff79a7 */ /* 0x0045e200081004ff */
[----:B------:R2:W4:Y:S01]  /*2e60*/  @P0 SYNCS.PHASECHK.TRANS64.TRYWAIT P2, [UR4], R2 ;  /* 0x00000002ff0005a7 */ /* 0x0005220008041104 */
[----:B-1----:R-:W-:Y:S01]  /*2e70*/  LOP3.LUT P1, RZ, R6, 0x1, RZ, 0xc0, !PT ;  /* 0x0000000106ff7812 */ /* 0x002fe2000782c0ff */
[----:B------:R-:W1:Y:S02]  /*2e80*/  SYNCS.PHASECHK.TRANS64.TRYWAIT P0, [UR9+0x80], R0 ;  /* 0x00008000ff0075a7 */ /* 0x000e640008001109 */
[----:B-12-4-:R-:W-:Y:S10]  /*2e90*/  @!P0 BRA `(.L_x_52) ;  /* 0x0000003c00288947 */ /* 0x016ff40003800000 */
.L_x_106:
[----:B------:R-:W-:Y:S01]  /*2ea0*/  IADD3 R10, PT, PT, R10, 0x1, RZ ;  /* 0x000000010a0a7810 */ /* 0x000fe20007ffe0ff */
[----:B------:R-:W-:Y:S06]  /*2eb0*/  BRA.U !UP3, `(.L_x_53) ;  /* 0x000000010b887547 */ /* 0x000fec000b800000 */
[----:B------:R-:W-:Y:S02]  /*2ec0*/  ULEA UR8, UR18, UR19, 0x6 ;  /* 0x0000001312087291 */ /* 0x000fe4000f8e30ff */
[----:B------:R-:W-:Y:S01]  /*2ed0*/  UPLOP3.LUT UP4, UPT, UPT, UPT, UPT, 0x40, 0x4 ;  /* 0x000000000004789c */ /* 0x000fe20003f8e870 */
[----:B------:R-:W-:Y:S01]  /*2ee0*/  UMOV UR16, UR10 ;  /* 0x0000000a00107c82 */ /* 0x000fe20008000000 */
[----:B------:R-:W-:Y:S01]  /*2ef0*/  UMOV UR15, UR5 ;  /* 0x00000005000f7c82 */ /* 0x000fe20008000000 */
[----:B------:R-:W-:-:S08]  /*2f00*/  UMOV UR14, UR17 ;  /* 0x00000011000e7c82 */ /* 0x000fd00008000000 */
.L_x_56:
[----:B------:R-:W-:Y:S02]  /*2f10*/  UIADD3 UR16, UPT, UPT, UR16, 0x1, URZ ;  /* 0x0000000110107890 */ /* 0x000fe4000fffe0ff */
[----:B--2---:R-:W-:Y:S02]  /*2f20*/  ULEA UR7, UR14, UR6, 0x3 ;  /* 0x000000060e077291 */ /* 0x004fe4000f8e18ff */
[----:B------:R-:W-:Y:S01]  /*2f30*/  UISETP.NE.AND UP0, UPT, UR16, URZ, UPT ;  /* 0x000000ff1000728c */ /* 0x000fe2000bf05270 */
[----:B----4-:R-:W-:Y:S10]  /*2f40*/  @P2 BRA `(.L_x_54) ;  /* 0x00000000000c2947 */ /* 0x010ff40003800000 */
[----:B-1----:R-:W-:Y:S04]  /*2f50*/  SHF.L.U32 R3, R8, 0x1f, RZ ;  /* 0x0000001f08037819 */ /* 0x002fe800000006ff */
[----:B------:R-:W1:Y:S02]  /*2f60*/  SYNCS.PHASECHK.TRANS64.TRYWAIT P0, [UR7], R3 ;  /* 0x00000003ff0075a7 */ /* 0x000e640008001107 */
[----:B-1----:R-:W-:Y:S05]  /*2f70*/  @!P0 BRA `(.L_x_55) ;  /* 0x0000003c00088947 */ /* 0x002fea0003800000 */
.L_x_54:
[----:B------:R-:W-:Y:S01]  /*2f80*/  UISETP.NE.AND UP1, UPT, UR15, 0x1, UPT ;  /* 0x000000010f00788c */ /* 0x000fe2000bf25270 */
[----:B------:R-:W-:Y:S01]  /*2f90*/  PLOP3.LUT P2, PT, PT, PT, PT, 0x80, 0x8 ;  /* 0x000000000008781c */ /* 0x000fe20003f4f070 */
[----:B------:R-:W-:Y:S02]  /*2fa0*/  UIADD3 UR17, UPT, UPT, UR14, 0x1, URZ ;  /* 0x000000010e117890 */ /* 0x000fe4000fffe0ff */
[----:B------:R-:W-:Y:S02]  /*2fb0*/  ULEA UR22, UR14, UR12, 0x7 ;  /* 0x0000000c0e167291 */ /* 0x000fe4000f8e38ff */
[----:B------:R-:W-:Y:S01]  /*2fc0*/  UISETP.NE.AND UP2, UPT, UR17, 0x2, UPT ;  /* 0x000000021100788c */ /* 0x000fe2000bf45270 */
[----:B------:R-:W-:Y:S01]  /*2fd0*/  PLOP3.LUT P0, PT, PT, PT, UP1, 0x80, 0x8 ;  /* 0x000000000008781c */ /* 0x000fe20003f0f018 */
[----:B------:R-:W-:Y:S02]  /*2fe0*/  ULEA UR24, UR14, UR11, 0x8 ;  /* 0x0000000b0e187291 */ /* 0x000fe4000f8e40ff */
[----:B------:R-:W-:Y:S02]  /*2ff0*/  USEL UR13, URZ, 0x1, UP2 ;  /* 0x00000001ff0d7887 */ /* 0x000fe40009000000 */
[----:B------:R-:W-:Y:S02]  /*3000*/  USEL UR17, UR17, URZ, UP2 ;  /* 0x000000ff11117287 */ /* 0x000fe40009000000 */
[----:B------:R-:W-:Y:S02]  /*3010*/  UIADD3 UR7, UPT, UPT, UR7, 0x10, URZ ;  /* 0x0000001007077890 */ /* 0x000fe4000fffe0ff */
[----:B------:R-:W-:Y:S01]  /*3020*/  @UP1 ULEA UR4, UR17, UR6, 0x3 ;  /* 0x0000000611041291 */ /* 0x000fe2000f8e18ff */
[----:B------:R-:W-:Y:S01]  /*3030*/  LOP3.LUT R8, R8, UR13, RZ, 0x3c, !PT ;  /* 0x0000000d08087c12 */ /* 0x000fe2000f8e3cff */
[----:B------:R-:W-:Y:S01]  /*3040*/  UMOV UR23, 0xc0004010 ;  /* 0xc000401000177882 */ /* 0x000fe20000000000 */
[----:B------:R-:W-:Y:S01]  /*3050*/  UMOV UR25, 0xc0004010 ;  /* 0xc000401000197882 */ /* 0x000fe20000000000 */
[----:B------:R-:W-:Y:S01]  /*3060*/  UIADD3 UR15, UPT, UPT, UR15, -0x1, URZ ;  /* 0xffffffff0f0f7890 */ /* 0x000fe2000fffe0ff */
[----:B-1----:R-:W-:Y:S01]  /*3070*/  @P0 SHF.L.U32 R0, R8, 0x1f, RZ ;  /* 0x0000001f08000819 */ /* 0x002fe200000006ff */
[----:B------:R-:W-:Y:S03]  /*3080*/  UMOV UR14, UR17 ;  /* 0x00000011000e7c82 */ /* 0x000fe60008000000 */
[----:B------:R2:W4:Y:S01]  /*3090*/  @P0 SYNCS.PHASECHK.TRANS64.TRYWAIT P2, [UR4], R0 ;  /* 0x00000000ff0005a7 */ /* 0x0005220008041104 */
[----:B------:R2:W-:Y:S01]  /*30a0*/  UTCIMMA gdesc[UR24], gdesc[UR22], tmem[UR8], tmem[UR20], idesc[UR21], UP4 ;  /* 0x00ff1416180075ea */ /* 0x0005e2000a000108 */
[----:B------:R-:W-:Y:S01]  /*30b0*/  UPLOP3.LUT UP4, UPT, UPT, UPT, UPT, 0x80, 0x8 ;  /* 0x000000000008789c */ /* 0x000fe20003f8f070 */
[----:B------:R2:W-:Y:S01]  /*30c0*/  UTCBAR [UR7], URZ ;  /* 0x000000ff070073e9 */ /* 0x0005e200080000ff */
[----:B------:R-:W-:Y:S09]  /*30d0*/  BRA.U UP0, `(.L_x_56) ;  /* 0xfffffffd008c7547 */ /* 0x000ff2000b83ffff */
.L_x_53:
[----:B------:R-:W-:Y:S01]  /*30e0*/  UIADD3 UR18, UPT, UPT, UR18, 0x1, URZ ;  /* 0x0000000112127890 */ /* 0x000fe2000fffe0ff */
[C---:B------:R-:W-:Y:S01]  /*30f0*/  ISETP.NE.AND P0, PT, R10.reuse, 0x2, PT ;  /* 0x000000020a00780c */ /* 0x040fe20003f05270 */
[----:B------:R-:W-:Y:S02]  /*3100*/  UIADD3 UR9, UPT, UPT, UR9, 0x60, URZ ;  /* 0x0000006009097890 */ /* 0x000fe4000fffe0ff */
[----:B------:R-:W-:Y:S01]  /*3110*/  UISETP.NE.AND UP0, UPT, UR18, 0x4, UPT ;  /* 0x000000041200788c */ /* 0x000fe2000bf05270 */
[----:B-12---:R-:W-:Y:S02]  /*3120*/  SEL R0, RZ, 0x1, P0 ;  /* 0x00000001ff007807 */ /* 0x006fe40000000000 */
[----:B------:R-:W-:Y:S01]  /*3130*/  SEL R10, R10, RZ, P0 ;  /* 0x000000ff0a0a7207 */ /* 0x000fe20000000000 */
[----:B------:R-:W-:Y:S01]  /*3140*/  USEL UR4, URZ, 0x1, UP0 ;  /* 0x00000001ff047887 */ /* 0x000fe20008000000 */
[----:B------:R-:W-:Y:S01]  /*3150*/  LOP3.LUT R9, R9, R0, RZ, 0x3c, !PT ;  /* 0x0000000009097212 */ /* 0x000fe200078e3cff */
[----:B------:R-:W-:Y:S01]  /*3160*/  USEL UR18, UR18, URZ, UP0 ;  /* 0x000000ff12127287 */ /* 0x000fe20008000000 */
[----:B------:R1:W-:Y:S03]  /*3170*/  UTCBAR [UR9], URZ ;  /* 0x000000ff090073e9 */ /* 0x0003e600080000ff */
[----:B------:R-:W-:Y:S01]  /*3180*/  LOP3.LUT R11, R11, UR4, RZ, 0x3c, !PT ;  /* 0x000000040b0b7c12 */ /* 0x000fe2000f8e3cff */
[----:B------:R-:W-:Y:S07]  /*3190*/  @P1 BRA `(.L_x_57) ;  /* 0xfffffff800dc1947 */ /* 0x000fee000383ffff */
[----:B------:R-:W2:Y:S01]  /*31a0*/  S2UR UR4, SR_CgaCtaId ;  /* 0x00000000000479c3 */ /* 0x000ea20000008800 */
[----:B------:R-:W-:Y:S01]  /*31b0*/  ELECT P0, URZ, PT ;  /* 0x0000000000ff782f */ /* 0x000fe20003800000 */
[----:B------:R-:W-:Y:S01]  /*31c0*/  IMAD.MOV.U32 R0, RZ, RZ, 0x1 ;  /* 0x00000001ff007424 */ /* 0x000fe200078e00ff */
[----:B------:R-:W-:Y:S01]  /*31d0*/  UIADD3 UR6, UPT, UPT, UR6, 0x80, URZ ;  /* 0x0000008006067890 */ /* 0x000fe2000fffe0ff */
[----:B------:R-:W-:Y:S01]  /*31e0*/  SHF.L.U32 R3, R11, 0x1f, RZ ;  /* 0x0000001f0b037819 */ /* 0x000fe200000006ff */
[----:B------:R-:W-:-:S03]  /*31f0*/  UMOV UR5, 0x40 ;  /* 0x0000004000057882 */ /* 0x000fc60000000000 */
[----:B------:R-:W-:Y:S01]  /*3200*/  UVIRTCOUNT.DEALLOC.SMPOOL 0x80 ;  /* 0x000000800000784c */ /* 0x000fe20000000000 */
[----:B--2---:R-:W-:Y:S02]  /*3210*/  ULEA UR4, UR4, UR5, 0x18 ;  /* 0x0000000504047291 */ /* 0x004fe4000f8ec0ff */
[----:B------:R-:W-:-:S07]  /*3220*/  ULEA UR5, UR18, UR6, 0x3 ;  /* 0x0000000612057291 */ /* 0x000fce000f8e18ff */
[----:B------:R2:W-:Y:S02]  /*3230*/  @P0 STS.U8 [UR4+0x1c], R0 ;  /* 0x00001c00ff000988 */ /* 0x0005e40008000004 */
[----:B------:R-:W3:Y:S02]  /*3240*/  SYNCS.PHASECHK.TRANS64.TRYWAIT P0, [UR5], R3 ;  /* 0x00000003ff0075a7 */ /* 0x000ee40008001105 */
[----:B--23--:R-:W-:Y:S05]  /*3250*/  @!P0 BRA `(.L_x_58) ;  /* 0x0000003800688947 */ /* 0x00cfea0003800000 */
.L_x_109:
[----:B------:R-:W-:-:S04]  /*3260*/  UIADD3 UR7, UPT, UPT, UR18, 0x1, URZ ;  /* 0x0000000112077890 */ /* 0x000fc8000fffe0ff */
[----:B------:R-:W-:-:S04]  /*3270*/  UISETP.NE.AND UP0, UPT, UR7, 0x4, UPT ;  /* 0x000000040700788c */ /* 0x000fc8000bf05270 */
[----:B------:R-:W-:Y:S02]  /*3280*/  USEL UR8, URZ, 0x1, UP0 ;  /* 0x00000001ff087887 */ /* 0x000fe40008000000 */
[----:B------:R-:W-:-:S04]  /*3290*/  USEL UR7, UR7, URZ, UP0 ;  /* 0x000000ff07077287 */ /* 0x000fc80008000000 */
[----:B------:R-:W-:Y:S01]  /*32a0*/  ULEA UR5, UR7, UR6, 0x3 ;  /* 0x0000000607057291 */ /* 0x000fe2000f8e18ff */
[----:B------:R-:W-:-:S04]  /*32b0*/  LOP3.LUT R2, R11, UR8, RZ, 0x3c, !PT ;  /* 0x000000080b027c12 */ /* 0x000fc8000f8e3cff */
[----:B--2---:R-:W-:-:S04]  /*32c0*/  SHF.L.U32 R3, R2, 0x1f, RZ ;  /* 0x0000001f02037819 */ /* 0x004fc800000006ff */
[----:B------:R-:W2:Y:S02]  /*32d0*/  SYNCS.PHASECHK.TRANS64.TRYWAIT P0, [UR5], R3 ;  /* 0x00000003ff0075a7 */ /* 0x000ea40008001105 */
[----:B--2---:R-:W-:Y:S05]  /*32e0*/  @!P0 BRA `(.L_x_59) ;  /* 0x00000038005c8947 */ /* 0x004fea0003800000 */
.L_x_111:
        /* <DEDUP_REMOVED lines=9> */
.L_x_113:
[----:B------:R-:W-:-:S04]  /*3380*/  UIADD3 UR7, UPT, UPT, UR7, 0x1, URZ ;  /* 0x0000000107077890 */ /* 0x000fc8000fffe0ff */
[----:B------:R-:W-:-:S04]  /*3390*/  UISETP.NE.AND UP0, UPT, UR7, 0x4, UPT ;  /* 0x000000040700788c */ /* 0x000fc8000bf05270 */
[----:B------:R-:W-:Y:S02]  /*33a0*/  USEL UR5, URZ, 0x1, UP0 ;  /* 0x00000001ff057887 */ /* 0x000fe40008000000 */
[----:B------:R-:W-:-:S04]  /*33b0*/  USEL UR7, UR7, URZ, UP0 ;  /* 0x000000ff07077287 */ /* 0x000fc80008000000 */
[----:B------:R-:W-:Y:S01]  /*33c0*/  ULEA UR7, UR7, UR6, 0x3 ;  /* 0x0000000607077291 */ /* 0x000fe2000f8e18ff */
[----:B--2---:R-:W-:-:S04]  /*33d0*/  LOP3.LUT R3, R2, UR5, RZ, 0x3c, !PT ;  /* 0x0000000502037c12 */ /* 0x004fc8000f8e3cff */
[----:B------:R-:W-:-:S04]  /*33e0*/  SHF.L.U32 R3, R3, 0x1f, RZ ;  /* 0x0000001f03037819 */ /* 0x000fc800000006ff */
[----:B------:R-:W2:Y:S02]  /*33f0*/  SYNCS.PHASECHK.TRANS64.TRYWAIT P0, [UR7], R3 ;  /* 0x00000003ff0075a7 */ /* 0x000ea40008001107 */
[----:B--2---:R-:W-:Y:S05]  /*3400*/  @!P0 BRA `(.L_x_61) ;  /* 0x0000003800448947 */ /* 0x004fea0003800000 */
.L_x_115:
[----:B------:R-:W-:Y:S01]  /*3410*/  NOP ;  /* 0x0000000000007918 */ /* 0x000fe20000000000 */
[----:B--2---:R-:W2:Y:S01]  /*3420*/  LDS R0, [UR4+0x14] ;  /* 0x00001404ff007984 */ /* 0x004ea20008000800 */
[----:B------:R-:W-:Y:S01]  /*3430*/  ULOP3.LUT UR6, UR19, 0xffff, URZ, 0xc0, !UPT ;  /* 0x0000ffff13067892 */ /* 0x000fe2000f8ec0ff */
[----:B------:R-:W-:Y:S01]  /*3440*/  UMOV UR8, 0xffff ;  /* 0x0000ffff00087882 */ /* 0x000fe20000000000 */
[----:B------:R-:W-:Y:S02]  /*3450*/  UMOV UR5, 0x1 ;  /* 0x0000000100057882 */ /* 0x000fe40000000000 */
[----:B------:R-:W-:-:S04]  /*3460*/  USHF.R.U32.HI UR6, URZ, 0x5, UR6 ;  /* 0x00000005ff067899 */ /* 0x000fc80008011606 */
[----:B------:R-:W-:Y:S02]  /*3470*/  USHF.L.U32 UR8, UR8, UR6, URZ ;  /* 0x0000000608087299 */ /* 0x000fe400080006ff */
[----:B------:R-:W-:-:S04]  /*3480*/  USHF.L.U32 UR5, UR5, UR6, URZ ;  /* 0x0000000605057299 */ /* 0x000fc800080006ff */
[----:B--2---:R-:W-:-:S04]  /*3490*/  LOP3.LUT R0, R0, UR8, RZ, 0xc0, !PT ;  /* 0x0000000800007c12 */ /* 0x004fc8000f8ec0ff */
[----:B------:R-:W-:-:S13]  /*34a0*/  ISETP.NE.AND P0, PT, R0, UR8, PT ;  /* 0x0000000800007c0c */ /* 0x000fda000bf05270 */
[----:B------:R-:W-:Y:S05]  /*34b0*/  @P0 BRA `(.L_x_62) ;  /* 0x0000000000580947 */ /* 0x000fea0003800000 */
[----:B------:R-:W2:Y:S02]  /*34c0*/  LDS R0, [UR4+0x18] ;  /* 0x00001804ff007984 */ /* 0x000ea40008000800 */
[----:B--2---:R-:W-:-:S04]  /*34d0*/  LOP3.LUT R0, R0, UR5, RZ, 0xc0, !PT ;  /* 0x0000000500007c12 */ /* 0x004fc8000f8ec0ff */
[----:B------:R-:W-:-:S13]  /*34e0*/  ISETP.NE.AND P0, PT, R0, UR5, PT ;  /* 0x0000000500007c0c */ /* 0x000fda000bf05270 */
[----:B------:R-:W-:Y:S05]  /*34f0*/  @P0 BRA `(.L_x_63) ;  /* 0x00000000003c0947 */ /* 0x000fea0003800000 */
[----:B------:R-:W2:Y:S01]  /*3500*/  S2R R2, SR_LANEID ;  /* 0x0000000000027919 */ /* 0x000ea20000000000 */
[----:B------:R-:W-:Y:S01]  /*3510*/  ULOP3.LUT UR8, URZ, UR8, URZ, 0x33, !UPT ;  /* 0x00000008ff087292 */ /* 0x000fe2000f8e33ff */
[----:B------:R-:W-:Y:S01]  /*3520*/  LOP3.LUT R4, RZ, UR5, RZ, 0x33, !PT ;  /* 0x00000005ff047c12 */ /* 0x000fe2000f8e33ff */
[----:B------:R-:W-:Y:S02]  /*3530*/  VOTEU.ANY UR7, UPT, PT ;  /* 0x0000000000077886 */ /* 0x000fe400038e0100 */
[----:B------:R-:W-:Y:S01]  /*3540*/  UFLO.U32 UR7, UR7 ;  /* 0x00000007000772bd */ /* 0x000fe200080e0000 */
[----:B------:R-:W3:Y:S01]  /*3550*/  REDUX UR5, R4 ;  /* 0x00000000040573c4 */ /* 0x000ee20000000000 */
[----:B------:R-:W-:-:S06]  /*3560*/  IMAD.U32 R0, RZ, RZ, UR8 ;  /* 0x00000008ff007e24 */ /* 0x000fcc000f8e00ff */
[----:B------:R1:W-:Y:S01]  /*3570*/  UTCATOMSWS.AND URZ, UR8 ;  /* 0x0000000800ff79e3 */ /* 0x0003e20008000000 */
[----:B------:R-:W4:Y:S01]  /*3580*/  REDUX UR6, R0 ;  /* 0x00000000000673c4 */ /* 0x000f220000000000 */
[----:B--2---:R-:W-:Y:S01]  /*3590*/  ISETP.EQ.U32.AND P0, PT, R2, UR7, PT ;  /* 0x0000000702007c0c */ /* 0x004fe2000bf02070 */
[----:B---3--:R-:W-:Y:S01]  /*35a0*/  IMAD.U32 R2, RZ, RZ, UR5 ;  /* 0x00000005ff027e24 */ /* 0x008fe2000f8e00ff */
[----:B----4-:R-:W-:-:S11]  /*35b0*/  MOV R3, UR6 ;  /* 0x0000000600037c02 */ /* 0x010fd60008000f00 */
[----:B------:R1:W-:Y:S04]  /*35c0*/  @P0 ATOMS.AND RZ, [UR4+0x14], R3 ;  /* 0x00001403ffff098c */ /* 0x0003e8000a800004 */
[----:B------:R1:W-:Y:S01]  /*35d0*/  @P0 ATOMS.AND RZ, [UR4+0x18], R2 ;  /* 0x00001802ffff098c */ /* 0x0003e2000a800004 */
[----:B------:R-:W-:Y:S05]  /*35e0*/  BRA `(.L_x_64) ;  /* 0x0000000000147947 */ /* 0x000fea0003800000 */
.L_x_63:
[----:B------:R-:W-:Y:S02]  /*35f0*/  MOV R2, 0x3610 ;  /* 0x0000361000027802 */ /* 0x000fe40000000f00 */
[----:B-1--45:R-:W-:Y:S05]  /*3600*/  CALL.REL.NOINC `($__internal_0_$__cuda_sm10x_tcgen05_guardrail_trap_col_being_dealloced_not_returned_by_alloc) ;  /* 0x0000003800607944 */ /* 0x032fea0003c00000 */
[----:B------:R-:W-:Y:S05]  /*3610*/  BRA `(.L_x_64) ;  /* 0x0000000000087947 */ /* 0x000fea0003800000 */
.L_x_62:
[----:B------:R-:W-:Y:S02]  /*3620*/  MOV R2, 0x3640 ;  /* 0x0000364000027802 */ /* 0x000fe40000000f00 */
[----:B-1--45:R-:W-:Y:S05]  /*3630*/  CALL.REL.NOINC `($__internal_2_$__cuda_sm10x_tcgen05_guardrail_trap_unallocated_columns_being_dealloced) ;  /* 0x00000038006c7944 */ /* 0x032fea0003c00000 */
.L_x_64:
[----:B------:R-:W-:Y:S01]  /*3640*/  NOP ;  /* 0x0000000000007918 */ /* 0x000fe20000000000 */
[----:B-1----:R-:W-:Y:S05]  /*3650*/  EXIT ;  /* 0x000000000000794d */ /* 0x002fea0003800000 */
.L_x_46:
[----:B------:R-:W-:-:S09]  /*3660*/  UISETP.NE.OR UP2, UPT, UR8, 0x3, !UP2 ;  /* 0x000000030800788c */ /* 0x000fd2000d745670 */
[----:B------:R-:W-:Y:S05]  /*3670*/  BRA.U UP2, `(.L_x_65) ;  /* 0x0000000902c87547 */ /* 0x000fea000b800000 */
[----:B------:R-:W1:Y:S01]  /*3680*/  LDCU.64 UR6, c[0x0][0x888] ;  /* 0x00011100ff0677ac */ /* 0x000e620008000a00 */
[----:B------:R-:W2:Y:S01]  /*3690*/  LDC R0, c[0x0][0xb30] ;  /* 0x0002cc00ff007b82 */ /* 0x000ea20000000800 */
[----:B------:R-:W-:Y:S01]  /*36a0*/  IMAD.MOV.U32 R30, RZ, RZ, 0x1 ;  /* 0x00000001ff1e7424 */ /* 0x000fe200078e00ff */
[----:B------:R-:W-:Y:S01]  /*36b0*/  CS2R R28, SRZ ;  /* 0x00000000001c7805 */ /* 0x000fe2000001ff00 */
[----:B------:R-:W4:Y:S01]  /*36c0*/  LDCU.64 UR4, c[0x0][0x890] ;  /* 0x00011200ff0477ac */ /* 0x000f220008000a00 */
[----:B------:R-:W-:Y:S01]  /*36d0*/  IMAD.MOV.U32 R25, RZ, RZ, 0x2000 ;  /* 0x00002000ff197424 */ /* 0x000fe200078e00ff */
[----:B------:R-:W-:-:S03]  /*36e0*/  UMOV UR8, 0x400 ;  /* 0x0000040000087882 */ /* 0x000fc60000000000 */
[----:B------:R-:W3:Y:S01]  /*36f0*/  LDC R19, c[0x0][0x370] ;  /* 0x0000dc00ff137b82 */ /* 0x000ee20000000800 */
[----:B------:R-:W-:-:S07]  /*3700*/  UPLOP3.LUT UP1, UPT, UPT, UPT, UPT, 0x40, 0x4 ;  /* 0x000000000004789c */ /* 0x000fce0003f2e870 */
[----:B------:R-:W3:Y:S01]  /*3710*/  LDC R2, c[0x0][0xb0c] ;  /* 0x0002c300ff027b82 */ /* 0x000ee20000000800 */
[----:B-1----:R-:W-:Y:S02]  /*3720*/  UISETP.NE.U32.AND UP2, UPT, UR6, URZ, UPT ;  /* 0x000000ff0600728c */ /* 0x002fe4000bf45070 */
[----:B------:R-:W-:Y:S02]  /*3730*/  ULEA UR6, UR37, UR8, 0x18 ;  /* 0x0000000825067291 */ /* 0x000fe4000f8ec0ff */
[----:B------:R-:W-:Y:S02]  /*3740*/  UISETP.NE.AND.EX UP2, UPT, UR7, URZ, UPT, UP2 ;  /* 0x000000ff0700728c */ /* 0x000fe4000bf45320 */
[----:B------:R-:W-:Y:S01]  /*3750*/  UIADD3 UR7, UPT, UPT, UR6, 0x20, URZ ;  /* 0x0000002006077890 */ /* 0x000fe2000fffe0ff */
[----:B------:R-:W1:Y:S01]  /*3760*/  LDC R18, c[0x0][0xb20] ;  /* 0x0002c800ff127b82 */ /* 0x000e620000000800 */
[----:B----4-:R-:W-:Y:S01]  /*3770*/  UISETP.NE.U32.AND UP3, UPT, UR4, URZ, UPT ;  /* 0x000000ff0400728c */ /* 0x010fe2000bf65070 */
[----:B--2---:R-:W-:Y:S01]  /*3780*/  ISETP.NE.AND P1, PT, R0, 0x1, PT ;  /* 0x000000010000780c */ /* 0x004fe20003f25270 */
[----:B------:R-:W-:-:S02]  /*3790*/  UPRMT UR37, UR37, 0x654, UR7 ;  /* 0x0000065425257896 */ /* 0x000fc40008000007 */
[----:B------:R-:W-:-:S03]  /*37a0*/  UISETP.NE.AND.EX UP3, UPT, UR5, URZ, UPT, UP3 ;  /* 0x000000ff0500728c */ /* 0x000fc6000bf65330 */
[----:B------:R-:W2:Y:S08]  /*37b0*/  LDC.64 R32, c[0x0][0x348] ;  /* 0x0000d200ff207b82 */ /* 0x000eb00000000a00 */
[----:B------:R-:W4:Y:S08]  /*37c0*/  LDC.64 R16, c[0x0][0xb10] ;  /* 0x0002c400ff107b82 */ /* 0x000f300000000a00 */
[----:B------:R-:W1:Y:S08]  /*37d0*/  LDC.64 R6, c[0x0][0xb18] ;  /* 0x0002c600ff067b82 */ /* 0x000e700000000a00 */
[----:B------:R-:W1:Y:S08]  /*37e0*/  LDC.64 R4, c[0x0][0xb28] ;  /* 0x0002ca00ff047b82 */ /* 0x000e700000000a00 */
[----:B---3--:R-:W1:Y:S02]  /*37f0*/  LDC R24, c[0x0][0x374] ;  /* 0x0000dd00ff187b82 */ /* 0x008e640000000800 */
.L_x_73:
[C---:B------:R-:W-:Y:S02]  /*3800*/  LEA R0, R29.reuse, UR6, 0x3 ;  /* 0x000000061d007c11 */ /* 0x040fe4000f8e18ff */
[----:B------:R-:W-:Y:S02]  /*3810*/  SHF.L.U32 R3, R28, 0x1f, RZ ;  /* 0x0000001f1c037819 */ /* 0x000fe400000006ff */
[----:B------:R-:W-:Y:S02]  /*3820*/  LEA R20, R29, UR6, 0x4 ;  /* 0x000000061d147c11 */ /* 0x000fe4000f8e20ff */
[----:B---3--:R-:W3:Y:S02]  /*3830*/  SYNCS.PHASECHK.TRANS64.TRYWAIT P0, [R0+URZ+0x40], R3 ;  /* 0x00004003000075a7 */ /* 0x008ee400080011ff */
[----:B---3--:R-:W-:Y:S05]  /*3840*/  @!P0 BRA `(.L_x_66) ;  /* 0x00000034004c8947 */ /* 0x008fea0003800000 */
.L_x_116:
[----:B------:R-:W-:Y:S01]  /*3850*/  ISETP.GE.AND P0, PT, R72, 0x1, PT ;  /* 0x000000014800780c */ /* 0x000fe20003f06270 */
[----:B------:R-:W1:Y:S01]  /*3860*/  LDS.128 R20, [R20+0xd0] ;  /* 0x0000d00014147984 */ /* 0x000e620000000c00 */
[----:B------:R-:W-:Y:S01]  /*3870*/  ISETP.NE.U32.AND P4, PT, RZ, UR4, PT ;  /* 0x00000004ff007c0c */ /* 0x000fe2000bf85070 */
[----:B---3--:R-:W-:Y:S01]  /*3880*/  VIADD R0, R0, 0x50 ;  /* 0x0000005000007836 */ /* 0x008fe20000000000 */
[----:B------:R-:W-:Y:S02]  /*3890*/  SHF.L.U32 R26, R30, 0x1f, RZ ;  /* 0x0000001f1e1a7819 */ /* 0x000fe400000006ff */
[----:B------:R-:W-:Y:S02]  /*38a0*/  ISETP.NE.AND.EX P4, PT, RZ, UR5, PT, P4 ;  /* 0x00000005ff007c0c */ /* 0x000fe4000bf85340 */
[----:B------:R-:W-:Y:S01]  /*38b0*/  PRMT R0, RZ, 0x654, R0 ;  /* 0x00000654ff007816 */ /* 0x000fe20000000000 */
[----:B------:R-:W-:Y:S01]  /*38c0*/  @!PT LDS RZ, [RZ] ;  /* 0x00000000fffff984 */ /* 0x000fe20000000800 */
[----:B------:R-:W-:Y:S01]  /*38d0*/  @!PT LDS RZ, [RZ] ;  /* 0x00000000fffff984 */ /* 0x000fe20000000800 */
[----:B------:R-:W-:Y:S01]  /*38e0*/  @!PT LDS RZ, [RZ] ;  /* 0x00000000fffff984 */ /* 0x000fe20000000800 */
[----:B------:R-:W-:Y:S01]  /*38f0*/  @!PT LDS RZ, [RZ] ;  /* 0x00000000fffff984 */ /* 0x000fe20000000800 */
[----:B------:R3:W-:Y:S06]  /*3900*/  MEMBAR.ALL.CTA ;  /* 0x0000000000007992 */ /* 0x0007ec0000008000 */
[----:B---3--:R-:W3:Y:S02]  /*3910*/  FENCE.VIEW.ASYNC.S ;  /* 0x00000000000073c6 */ /* 0x008ee40000000000 */
[----:B---3--:R3:W-:Y:S01]  /*3920*/  SYNCS.ARRIVE.TRANS64.RED.A1T0 RZ, [R0+URZ], RZ ;  /* 0x000000ff00ff79a7 */ /* 0x0087e200081004ff */
[----:B-1----:R-:W-:Y:S11]  /*3930*/  LOP3.LUT P3, RZ, R22, 0x1, RZ, 0xc0, !PT ;  /* 0x0000000116ff7812 */ /* 0x002ff6000786c0ff */
[----:B------:R-:W-:Y:S02]  /*3940*/  @!UPT UIADD3 URZ, UPT, UPT, URZ, URZ, URZ ;  /* 0x000000fffffff290 */ /* 0x000fe4000fffe0ff */
[----:B------:R-:W-:Y:S02]  /*3950*/  @P3 MOV R13, R20 ;  /* 0x00000014000d3202 */ /* 0x000fe40000000f00 */
[----:B------:R-:W-:Y:S01]  /*3960*/  @P3 LOP3.LUT R8, R21, 0xffff, RZ, 0xc0, !PT ;  /* 0x0000ffff15083812 */ /* 0x000fe200078ec0ff */
[----:B---3--:R-:W-:Y:S06]  /*3970*/  @!P0 BRA `(.L_x_67) ;  /* 0x0000000000a48947 */ /* 0x008fec0003800000 */
[----:B------:R-:W-:Y:S01]  /*3980*/  IMAD.HI.U32 R31, R24, R7, RZ ;  /* 0x00000007181f7227 */ /* 0x000fe200078e00ff */
[----:B------:R-:W-:Y:S02]  /*3990*/  ISETP.NE.AND P0, PT, R6, 0x1, PT ;  /* 0x000000010600780c */ /* 0x000fe40003f05270 */
[----:B------:R-:W-:Y:S01]  /*39a0*/  ISETP.NE.AND P2, PT, R72, 0x1, PT ;  /* 0x000000014800780c */ /* 0x000fe20003f45270 */
[----:B----4-:R-:W-:Y:S01]  /*39b0*/  IMAD.HI.U32 R34, R19, R16, RZ ;  /* 0x0000001013227227 */ /* 0x010fe200078e00ff */
[----:B------:R-:W-:Y:S02]  /*39c0*/  SHF.R.U32.HI R31, RZ, R18, R31 ;  /* 0x00000012ff1f7219 */ /* 0x000fe4000001161f */
[----:B------:R-:W-:Y:S01]  /*39d0*/  ISETP.NE.AND P5, PT, R2, 0x1, PT ;  /* 0x000000010200780c */ /* 0x000fe20003fa5270 */
[----:B------:R-:W-:Y:S01]  /*39e0*/  IMAD.HI.U32 R36, R13, R16, RZ ;  /* 0x000000100d247227 */ /* 0x000fe200078e00ff */
[----:B------:R-:W-:Y:S02]  /*39f0*/  SHF.R.U32.HI R34, RZ, R17, R34 ;  /* 0x00000011ff227219 */ /* 0x000fe40000011622 */
[----:B------:R-:W-:Y:S01]  /*3a00*/  SEL R3, R24, R31, !P0 ;  /* 0x0000001f18037207 */ /* 0x000fe20004000000 */
[C---:B------:R-:W-:Y:S01]  /*3a10*/  IMAD.HI.U32 R31, R8.reuse, R7, RZ ;  /* 0x00000007081f7227 */ /* 0x040fe200078e00ff */
[----:B------:R-:W-:Y:S02]  /*3a20*/  SEL R11, R19, R34, !P5 ;  /* 0x00000022130b7207 */ /* 0x000fe40006800000 */
[----:B------:R-:W-:Y:S01]  /*3a30*/  SHF.R.U32.HI R36, RZ, R17, R36 ;  /* 0x00000011ff247219 */ /* 0x000fe20000011624 */
[----:B------:R-:W-:Y:S01]  /*3a40*/  IMAD.HI.U32 R38, R3, R4, RZ ;  /* 0x0000000403267227 */ /* 0x000fe200078e00ff */
[----:B------:R-:W-:Y:S03]  /*3a50*/  SHF.R.U32.HI R31, RZ, R18, R31 ;  /* 0x00000012ff1f7219 */ /* 0x000fe6000001161f */
[----:B------:R-:W-:Y:S01]  /*3a60*/  IMAD.HI.U32 R34, R11, R4, RZ ;  /* 0x000000040b227227 */ /* 0x000fe200078e00ff */
[----:B------:R-:W-:Y:S02]  /*3a70*/  @P2 SHF.R.U32.HI R3, RZ, R5, R38 ;  /* 0x00000005ff032219 */ /* 0x000fe40000011626 */
[----:B------:R-:W-:Y:S02]  /*3a80*/  SEL R9, R8, R31, !P0 ;  /* 0x0000001f08097207 */ /* 0x000fe40004000000 */
[----:B------:R-:W-:Y:S01]  /*3a90*/  @P2 SHF.R.U32.HI R11, RZ, R5, R34 ;  /* 0x00000005ff0b2219 */ /* 0x000fe20000011622 */
[C---:B------:R-:W-:Y:S01]  /*3aa0*/  IMAD R10, R72.reuse, R3, RZ ;  /* 0x00000003480a7224 */ /* 0x040fe200078e02ff */
[----:B------:R-:W-:Y:S01]  /*3ab0*/  SEL R3, R13, R36, !P5 ;  /* 0x000000240d037207 */ /* 0x000fe20006800000 */
[C---:B------:R-:W-:Y:S03]  /*3ac0*/  IMAD.HI.U32 R14, R9.reuse, R4, RZ ;  /* 0x00000004090e7227 */ /* 0x040fe600078e00ff */
[----:B------:R-:W-:Y:S01]  /*3ad0*/  ISETP.GE.AND P0, PT, R9, R10, PT ;  /* 0x0000000a0900720c */ /* 0x000fe20003f06270 */
[C---:B------:R-:W-:Y:S01]  /*3ae0*/  IMAD R12, R72.reuse, R11, RZ ;  /* 0x0000000b480c7224 */ /* 0x040fe200078e02ff */
[-C--:B------:R-:W-:Y:S04]  /*3af0*/  SHF.R.U32.HI R14, RZ, R5.reuse, R14 ;  /* 0x00000005ff0e7219 */ /* 0x080fe8000001160e */
[----:B------:R-:W-:Y:S02]  /*3b00*/  ISETP.GE.OR P0, PT, R3, R12, P0 ;  /* 0x0000000c0300720c */ /* 0x000fe40000706670 */
[----:B------:R-:W-:Y:S05]  /*3b10*/  SEL R15, R9, R14, !P2 ;  /* 0x0000000e090f7207 */ /* 0x000fea0005000000 */
[----:B------:R-:W-:Y:S04]  /*3b20*/  IMAD.MOV R14, RZ, RZ, -R15 ;  /* 0x000000ffff0e7224 */ /* 0x000fe800078e0a0f */
[----:B------:R-:W-:Y:S02]  /*3b30*/  IMAD R14, R72, R14, R9 ;  /* 0x0000000e480e7224 */ /* 0x000fe400078e0209 */
[C---:B------:R-:W-:Y:S05]  /*3b40*/  @!P0 IMAD.HI.U32 R10, R3.reuse, R4, RZ ;  /* 0x00000004030a8227 */ /* 0x040fea00078e00ff */
[----:B------:R-:W-:Y:S04]  /*3b50*/  @!P0 SHF.R.U32.HI R10, RZ, R5, R10 ;  /* 0x00000005ff0a8219 */ /* 0x000fe8000001160a */
[----:B------:R-:W-:Y:S01]  /*3b60*/  @!P0 SEL R0, R3, R10, !P2 ;  /* 0x0000000a03008207 */ /* 0x000fe20005000000 */
[----:B------:R-:W-:Y:S03]  /*3b70*/  IMAD.MOV R10, RZ, RZ, -R3 ;  /* 0x000000ffff0a7224 */ /* 0x000fe600078e0a03 */
[----:B------:R-:W-:Y:S01]  /*3b80*/  @!P0 IADD3 R15, PT, PT, R15, -R0, RZ ;  /* 0x800000000f0f8210 */ /* 0x000fe20007ffe0ff */
[----:B------:R-:W-:Y:S01]  /*3b90*/  @!P0 IMAD R0, R11, R14, R0 ;  /* 0x0000000e0b008224 */ /* 0x000fe200078e0200 */
[----:B------:R-:W-:Y:S01]  /*3ba0*/  IADD3 R11, PT, PT, -R9, RZ, RZ ;  /* 0x000000ff090b7210 */ /* 0x000fe20007ffe1ff */
[----:B------:R-:W-:Y:S02]  /*3bb0*/  IMAD R13, R2, R10, R13 ;  /* 0x0000000a020d7224 */ /* 0x000fe400078e020d */
[----:B------:R-:W-:Y:S02]  /*3bc0*/  @!P0 IMAD R9, R15, R72, R3 ;  /* 0x000000480f098224 */ /* 0x000fe400078e0203 */
[----:B------:R-:W-:Y:S02]  /*3bd0*/  @!P0 IMAD.MOV.U32 R3, RZ, RZ, R0 ;  /* 0x000000ffff038224 */ /* 0x000fe400078e0000 */
[----:B------:R-:W-:Y:S02]  /*3be0*/  IMAD R8, R6, R11, R8 ;  /* 0x0000000b06087224 */ /* 0x000fe400078e0208 */
[----:B------:R-:W-:Y:S02]  /*3bf0*/  IMAD R13, R3, R2, R13 ;  /* 0x00000002030d7224 */ /* 0x000fe400078e020d */
[----:B------:R-:W-:Y:S02]  /*3c00*/  IMAD R8, R9, R6, R8 ;  /* 0x0000000609087224 */ /* 0x000fe400078e0208 */
.L_x_67:
[----:B------:R-:W-:Y:S05]  /*3c10*/  BRA.U UP1, `(.L_x_68) ;  /* 0x0000000101107547 */ /* 0x000fea000b800000 */
[----:B------:R-:W-:Y:S04]  /*3c20*/  MOV R0, UR13 ;  /* 0x0000000d00007c02 */ /* 0x000fe80008000f00 */
[----:B------:R-:W-:Y:S04]  /*3c30*/  SHF.L.U32 R3, R0, 0x1f, RZ ;  /* 0x0000001f00037819 */ /* 0x000fe800000006ff */
[----:B------:R-:W1:Y:S02]  /*3c40*/  SYNCS.PHASECHK.TRANS64.TRYWAIT P0, [UR6+0x38], R3 ;  /* 0x00003803ff0075a7 */ /* 0x000e640008001106 */
[----:B-1----:R-:W-:Y:S05]  /*3c50*/  @!P0 BRA `(.L_x_69) ;  /* 0x00000030005c8947 */ /* 0x002fea0003800000 */
.L_x_68:
[----:B------:R-:W-:Y:S05]  /*3c60*/  BRA.U !UP3, `(.L_x_70) ;  /* 0x000000010b347547 */ /* 0x000fea000b800000 */
[----:B------:R-:W-:Y:S01]  /*3c70*/  UPLOP3.LUT UP0, UPT, UPT, UPT, UP2, 0x80, 0x8 ;  /* 0x000000000008789c */ /* 0x000fe20003f0f020 */
[----:B-1----:R-:W-:Y:S02]  /*3c80*/  HFMA2 R0, -RZ, RZ, 0, 5.9604644775390625e-08 ;  /* 0x00000001ff007431 */ /* 0x002fe400000001ff */
[----:B------:R-:W-:Y:S03]  /*3c90*/  IMAD.MOV.U32 R168, RZ, RZ, 0x1 ;  /* 0x00000001ffa87424 */ /* 0x000fe600078e00ff */
[----:B------:R-:W-:Y:S05]  /*3ca0*/  PLOP3.LUT P0, PT, PT, PT, UP0, 0x80, 0x8 ;  /* 0x000000000008781c */ /* 0x000fea0003f0f008 */
[----:B------:R-:W1:Y:S01]  /*3cb0*/  @UP0 LDCU.64 UR8, c[0x0][0x888] ;  /* 0x00011100ff0807ac */ /* 0x000e620008000a00 */
[----:B------:R-:W-:Y:S07]  /*3cc0*/  @UP0 UIMAD UR7, UR36, UR4, URZ ;  /* 0x00000004240702a4 */ /* 0x000fee000f8e02ff */
[----:B------:R-:W-:Y:S01]  /*3cd0*/  @!P0 PRMT R168, R0, 0x7610, R168 ;  /* 0x0000761000a88816 */ /* 0x000fe200000000a8 */
[----:B-1----:R-:W-:Y:S03]  /*3ce0*/  @UP0 UIMAD.WIDE UR8, UR7, 0x4, UR8 ;  /* 0x00000004070808a5 */ /* 0x002fe6000f8e0208 */
[----:B------:R-:W1:Y:S03]  /*3cf0*/  @!UP0 LDCU UR7, c[0x0][0x880] ;  /* 0x00011000ff0787ac */ /* 0x000e660008000800 */
[----:B------:R-:W-:Y:S01]  /*3d00*/  IMAD.U32 R10, RZ, RZ, UR8 ;  /* 0x00000008ff0a7e24 */ /* 0x000fe2000f8e00ff */
[----:B------:R-:W-:Y:S05]  /*3d10*/  MOV R11, UR9 ;  /* 0x00000009000b7c02 */ /* 0x000fea0008000f00 */
[----:B-----5:R3:W5:Y:S02]  /*3d20*/  @P0 LDG.E R80, desc[UR40][R10.64] ;  /* 0x000000280a500981 */ /* 0x020764000c1e1900 */
[----:B-1-3--:R-:W-:Y:S07]  /*3d30*/  @!P0 IMAD.U32 R80, RZ, RZ, UR7 ;  /* 0x00000007ff508e24 */ /* 0x00afee000f8e00ff */
.L_x_70:
[----:B-----5:R-:W-:Y:S01]  /*3d40*/  @!P4 ISETP.EQ.AND P5, PT, R80, RZ, PT ;  /* 0x000000ff5000c20c */ /* 0x020fe20003fa2270 */
[----:B------:R-:W-:Y:S01]  /*3d50*/  @!UPT UIADD3 URZ, UPT, UPT, URZ, URZ, URZ ;  /* 0x000000fffffff290 */ /* 0x000fe2000fffe0ff */
[----:B------:R-:W-:Y:S11]  /*3d60*/  @!P4 BRA `(.L_x_71) ;  /* 0x000000000014c947 */ /* 0x000ff60003800000 */
[----:B------:R-:W-:Y:S02]  /*3d70*/  LOP3.LUT P0, RZ, R168, 0xff, RZ, 0xc0, !PT ;  /* 0x000000ffa8ff7812 */ /* 0x000fe4000780c0ff */
[----:B------:R-:W-:Y:S04]  /*3d80*/  PLOP3.LUT P5, PT, PT, PT, UP0, 0x80, 0x8 ;  /* 0x000000000008781c */ /* 0x000fe80003faf008 */
[----:B------:R-:W-:Y:S07]  /*3d90*/  PLOP3.LUT P5, PT, P5, PT, PT, 0x8, 0x80 ;  /* 0x000000000080781c */ /* 0x000fee0002fae170 */
[----:B------:R-:W-:Y:S11]  /*3da0*/  @P0 ISETP.EQ.AND P5, PT, R80, RZ, PT ;  /* 0x000000ff5000020c */ /* 0x000ff60003fa2270 */
[----:B------:R-:W-:Y:S02]  /*3db0*/  @!UPT UIADD3 URZ, UPT, UPT, URZ, URZ, URZ ;  /* 0x000000fffffff290 */ /* 0x000fe4000fffe0ff */
.L_x_71:
[----:B------:R-:W3:Y:S01]  /*3dc0*/  SYNCS.PHASECHK.TRANS64.TRYWAIT P4, [UR6+0x28], R26 ;  /* 0x0000281aff0075a7 */ /* 0x000ee20008081106 */
[----:B------:R-:W-:Y:S01]  /*3dd0*/  @P3 SHF.R.U32.HI R27, RZ, 0x10, R21 ;  /* 0x00000010ff1b3819 */ /* 0x000fe20000011615 */
[----:B------:R-:W-:Y:S01]  /*3de0*/  VIADD R29, R29, 0x1 ;  /* 0x000000011d1d7836 */ /* 0x000fe20000000000 */
[----:B------:R-:W5:Y:S08]  /*3df0*/  LDC.64 R14, c[0x0][0xb10] ;  /* 0x0002c400ff0e7b82 */ /* 0x000f700000000a00 */
[----:B------:R-:W2:Y:S08]  /*3e00*/  LDC.64 R10, c[0x0][0xb18] ;  /* 0x0002c600ff0a7b82 */ /* 0x000eb00000000a00 */
[----:B-1----:R-:W1:Y:S08]  /*3e10*/  @!P1 LDC R0, c[0x0][0xb20] ;  /* 0x0002c800ff009b82 */ /* 0x002e700000000800 */
[----:B------:R-:W4:Y:S01]  /*3e20*/  @!P1 LDC R3, c[0x0][0xb0c] ;  /* 0x0002c300ff039b82 */ /* 0x000f220000000800 */
[----:B-----5:R-:W-:Y:S05]  /*3e30*/  @!P1 IMAD.HI.U32 R14, R13, R14, RZ ;  /* 0x0000000e0d0e9227 */ /* 0x020fea00078e00ff */
[----:B------:R-:W-:Y:S01]  /*3e40*/  @!P1 SHF.R.U32.HI R14, RZ, R15, R14 ;  /* 0x0000000fff0e9219 */ /* 0x000fe2000001160e */
[----:B--2---:R-:W-:Y:S01]  /*3e50*/  @!P1 IMAD.HI.U32 R11, R8, R11, RZ ;  /* 0x0000000b080b9227 */ /* 0x004fe200078e00ff */
[----:B------:R-:W-:Y:S04]  /*3e60*/  @!P1 ISETP.NE.AND P0, PT, R10, 0x1, PT ;  /* 0x000000010a00980c */ /* 0x000fe80003f05270 */
[----:B-1----:R-:W-:Y:S02]  /*3e70*/  @!P1 SHF.R.U32.HI R9, RZ, R0, R11 ;  /* 0x00000000ff099219 */ /* 0x002fe4000001160b */
[----:B----4-:R-:W-:Y:S02]  /*3e80*/  @!P1 ISETP.NE.AND P2, PT, R3, 0x1, PT ;  /* 0x000000010300980c */ /* 0x010fe40003f45270 */
[----:B------:R-:W-:Y:S02]  /*3e90*/  @!P1 SEL R9, R8, R9, !P0 ;  /* 0x0000000908099207 */ /* 0x000fe40004000000 */
[----:B------:R-:W-:Y:S02]  /*3ea0*/  ELECT P0, URZ, PT ;  /* 0x0000000000ff782f */ /* 0x000fe40003800000 */
[----:B------:R-:W-:Y:S05]  /*3eb0*/  @!P1 SEL R14, R13, R14, !P2 ;  /* 0x0000000e0d0e9207 */ /* 0x000fea0005000000 */
[----:B------:R-:W-:Y:S02]  /*3ec0*/  @!P1 IMAD.IADD R0, R9, 0x1, -R14 ;  /* 0x0000000109009824 */ /* 0x000fe400078e0a0e */
[----:B------:R-:W-:Y:S02]  /*3ed0*/  @!P1 IMAD.IADD R9, R14, 0x1, -R9 ;  /* 0x000000010e099824 */ /* 0x000fe400078e0a09 */
[----:B------:R-:W-:Y:S02]  /*3ee0*/  @!P1 IMAD R13, R0, R3, R13 ;  /* 0x00000003000d9224 */ /* 0x000fe400078e020d */
[----:B------:R-:W-:Y:S01]  /*3ef0*/  @!P1 IMAD R8, R9, R10, R8 ;  /* 0x0000000a09089224 */ /* 0x000fe200078e0208 */
[----:B---3--:R-:W-:Y:S06]  /*3f00*/  @!P4 BRA `(.L_x_72) ;  /* 0x0000002c00c8c947 */ /* 0x008fec0003800000 */
.L_x_119:
[----:B------:R-:W-:Y:S01]  /*3f10*/  PLOP3.LUT P5, PT, P5, P0, PT, 0xf2, 0x2f ;  /* 0x00000000002f781c */ /* 0x000fe20002fa1e72 */
[----:B------:R-:W-:Y:S01]  /*3f20*/  UMOV UR14, 0x0 ;  /* 0x00000000000e7882 */ /* 0x000fe20000000000 */
[----:B------:R-:W-:Y:S01]  /*3f30*/  LOP3.LUT R30, R30, 0x1, RZ, 0x3c, !PT ;  /* 0x000000011e1e7812 */ /* 0x000fe200078e3cff */
[----:B------:R-:W-:Y:S01]  /*3f40*/  UMOV UR15, 0x10000000 ;  /* 0x10000000000f7882 */ /* 0x000fe20000000000 */
[----:B------:R-:W-:Y:S01]  /*3f50*/  UMOV UR12, UR36 ;  /* 0x00000024000c7c82 */ /* 0x000fe20008000000 */
[----:B------:R-:W-:Y:S08]  /*3f60*/  @P3 R2UR UR36, R27 ;  /* 0x000000001b2432ca */ /* 0x000ff000000e0000 */
[----:B-1----:R-:W-:Y:S01]  /*3f70*/  @!P5 IADD3 R3, P0, PT, R32, 0x580, RZ ;  /* 0x000005802003d810 */ /* 0x002fe20007f1e0ff */
[----:B------:R-:W-:Y:S01]  /*3f80*/  @!P5 IMAD.SHL.U32 R165, R165, 0x40, RZ ;  /* 0x00000040a5a5d824 */ /* 0x000fe200078e00ff */
[----:B------:R-:W-:Y:S01]  /*3f90*/  VOTEU.ALL UP1, P5 ;  /* 0x0000000000ff7886 */ /* 0x000fe20002820000 */
[----:B------:R-:W-:Y:S01]  /*3fa0*/  @!P5 IMAD.SHL.U32 R167, R167, 0x80, RZ ;  /* 0x00000080a7a7d824 */ /* 0x000fe200078e00ff */
[----:B------:R-:W-:Y:S01]  /*3fb0*/  @!P5 R2UR UR8, R3 ;  /* 0x000000000308d2ca */ /* 0x000fe200000e0000 */
[----:B------:R-:W-:Y:S01]  /*3fc0*/  @!P5 IMAD.X R0, RZ, RZ, R33, P0 ;  /* 0x000000ffff00d224 */ /* 0x000fe200000e0621 */
[----:B------:R-:W-:Y:S01]  /*3fd0*/  @!P5 R2UR UR10, R165 ;  /* 0x00000000a50ad2ca */ /* 0x000fe200000e0000 */
[----:B------:R-:W-:Y:S01]  /*3fe0*/  @!UP1 UIADD3 UR9, UPT, UPT, UR6, 0x20, URZ ;  /* 0x0000002006099890 */ /* 0x000fe2000fffe0ff */
[----:B------:R-:W-:Y:S01]  /*3ff0*/  @!P5 R2UR UR11, R167 ;  /* 0x00000000a70bd2ca */ /* 0x000fe200000e0000 */
[----:B------:R-:W-:Y:S01]  /*4000*/  IMAD.IADD R165, R8, 0x1, R164 ;  /* 0x0000000108a57824 */ /* 0x000fe200078e02a4 */
[----:B------:R-:W-:Y:S01]  /*4010*/  @!P5 R2UR UR7, R0 ;  /* 0x000000000007d2ca */ /* 0x000fe200000e0000 */
[----:B------:R-:W-:Y:S01]  /*4020*/  IMAD.IADD R167, R13, 0x1, R166 ;  /* 0x000000010da77824 */ /* 0x000fe200078e02a6 */
[C---:B------:R-:W-:Y:S04]  /*4030*/  ISETP.NE.AND P0, PT, R29.reuse, 0x2, PT ;  /* 0x000000021d00780c */ /* 0x040fe80003f05270 */
[----:B------:R-:W-:Y:S01]  /*4040*/  SEL R3, RZ, 0x1, P0 ;  /* 0x00000001ff037807 */ /* 0x000fe20000000000 */
[----:B------:R-:W-:Y:S01]  /*4050*/  IMAD.U32 R10, RZ, RZ, UR8 ;  /* 0x00000008ff0a7e24 */ /* 0x000fe2000f8e00ff */
[----:B------:R-:W-:Y:S01]  /*4060*/  @!UP1 UIADD3 UR8, UPT, UPT, UR6, 0x200, URZ ;  /* 0x0000020006089890 */ /* 0x000fe2000fffe0ff */
[----:B------:R-:W-:Y:S01]  /*4070*/  SEL R29, R29, RZ, P0 ;  /* 0x000000ff1d1d7207 */ /* 0x000fe20000000000 */
[----:B------:R-:W-:Y:S01]  /*4080*/  VOTEU.ALL UP1, P5 ;  /* 0x0000000000ff7886 */ /* 0x000fe20002820000 */
[----:B------:R-:W-:Y:S02]  /*4090*/  LOP3.LUT R28, R28, R3, RZ, 0x3c, !PT ;  /* 0x000000031c1c7212 */ /* 0x000fe400078e3cff */
[----:B------:R-:W-:Y:S01]  /*40a0*/  IMAD.U32 R11, RZ, RZ, UR7 ;  /* 0x00000007ff0b7e24 */ /* 0x000fe2000f8e00ff */
[----:B------:R-:W-:Y:S04]  /*40b0*/  @!P5 R2UR UR16, R10 ;  /* 0x000000000a10d2ca */ /* 0x000fe800000e0000 */
[----:B------:R-:W-:Y:S11]  /*40c0*/  @!P5 R2UR UR17, R11 ;  /* 0x000000000b11d2ca */ /* 0x000ff600000e0000 */
[----:B------:R-:W-:Y:S02]  /*40d0*/  @!UPT UIADD3 URZ, UPT, UPT, URZ, URZ, URZ ;  /* 0x000000fffffff290 */ /* 0x000fe4000fffe0ff */
[----:B------:R3:W-:Y:S01]  /*40e0*/  @!UP1 UTMALDG.3D [UR8], [UR16], desc[UR14] ;  /* 0x00000e08100095b4 */ /* 0x0007e20008011000 */
[----:B------:R3:W-:Y:S01]  /*40f0*/  @!P5 SYNCS.ARRIVE.TRANS64.RED.A0TR RZ, [UR6+0x20], R25 ;  /* 0x00002019ffffd9a7 */ /* 0x0007e20008300406 */
[----:B------:R-:W-:Y:S01]  /*4100*/  UPLOP3.LUT UP1, UPT, UPT, UPT, UPT, 0x80, 0x8 ;  /* 0x000000000008789c */ /* 0x000fe20003f2f070 */
[----:B------:R-:W-:Y:S01]  /*4110*/  SYNCS.ARRIVE.TRANS64.RED.A1T0 RZ, [UR37], RZ ;  /* 0x000000ffffff79a7 */ /* 0x000fe20008100425 */
[----:B------:R-:W-:Y:S09]  /*4120*/  @P3 BRA `(.L_x_73) ;  /* 0xfffffff400b43947 */ /* 0x000ff2000383ffff */
[----:B------:R-:W-:Y:S07]  /*4130*/  MOV R0, UR6 ;  /* 0x0000000600007c02 */ /* 0x000fee0008000f00 */
.L_x_74:
[----:B-1----:R-:W-:-:S04]  /*4140*/  SHF.L.U32 R3, R30, 0x1f, RZ ;  /* 0x0000001f1e037819 */ /* 0x002fc800000006ff */
[----:B------:R1:W2:Y:S03]  /*4150*/  SYNCS.PHASECHK.TRANS64.TRYWAIT P0, [R0+URZ+0x28], R3 ;  /* 0x00002803000075a7 */ /* 0x0002a600080011ff */
[----:B--2---:R-:W-:Y:S05]  /*4160*/  @!P0 NANOSLEEP.SYNCS 0x989680 ;  /* 0x009896800000895d */ /* 0x004fea0003900000 */
[----:B------:R-:W2:Y:S02]  /*4170*/  @!P0 SYNCS.PHASECHK.TRANS64 P0, [R0+URZ+0x28], R3 ;  /* 0x00002803000085a7 */ /* 0x000ea400080010ff */
[----:B--23--:R-:W-:Y:S05]  /*4180*/  @P0 EXIT ;  /* 0x000000000000094d */ /* 0x00cfea0003800000 */
[----:B------:R-:W-:Y:S05]  /*4190*/  BRA `(.L_x_74) ;  /* 0xfffffffc00e87947 */ /* 0x000fea000383ffff */
.L_x_65:
[----:B------:R-:W-:-:S06]  /*41a0*/  UISETP.GE.AND UP1, UPT, UR8, 0x4, UPT ;  /* 0x000000040800788c */ /* 0x000fcc000bf26270 */
[----:B------:R-:W-:-:S13]  /*41b0*/  PLOP3.LUT P0, PT, PT, PT, UP1, 0x80, 0x8 ;  /* 0x000000000008781c */ /* 0x000fda0003f0f018 */
[----:B------:R-:W-:Y:S05]  /*41c0*/  @!P0 EXIT ;  /* 0x000000000000894d */ /* 0x000fea0003800000 */
[----:B------:R-:W-:Y:S01]  /*41d0*/  BAR.SYNC.DEFER_BLOCKING 0x6, 0xa0 ;  /* 0x0182800000007b1d */ /* 0x000fe20000010000 */
[C---:B------:R-:W-:Y:S01]  /*41e0*/  IMAD.SHL.U32 R180, R176.reuse, 0x40, RZ ;  /* 0x00000040b0b47824 */ /* 0x040fe200078e00ff */
[C---:B------:R-:W-:Y:S01]  /*41f0*/  R2P PR, R176.reuse, 0x6 ;  /* 0x00000006b0007804 */ /* 0x040fe20000000000 */
[C---:B------:R-:W-:Y:S01]  /*4200*/  IMAD.SHL.U32 R2, R176.reuse, 0x8, RZ ;  /* 0x00000008b0027824 */ /* 0x040fe200078e00ff */
[----:B------:R-:W-:Y:S01]  /*4210*/  SHF.L.U32 R79, R176, 0x10, RZ ;  /* 0x00000010b04f7819 */ /* 0x000fe200000006ff */
[----:B------:R-:W-:Y:S01]  /*4220*/  IMAD.MOV.U32 R179, RZ, RZ, 0x10 ;  /* 0x00000010ffb37424 */ /* 0x000fe200078e00ff */
[----:B------:R-:W-:Y:S01]  /*4230*/  UMOV UR43, 0x400 ;  /* 0x00000400002b7882 */ /* 0x000fe20000000000 */
[----:B------:R-:W-:Y:S01]  /*4240*/  LOP3.LUT R3, R180, 0x180, RZ, 0xc0, !PT ;  /* 0x00000180b4037812 */ /* 0x000fe200078ec0ff */
[----:B------:R-:W-:Y:S01]  /*4250*/  ULEA UR43, UR37, UR43, 0x18 ;  /* 0x0000002b252b7291 */ /* 0x000fe2000f8ec0ff */
[----:B------:R-:W1:Y:S01]  /*4260*/  LDC R171, c[0x0][0x370] ;  /* 0x0000dc00ffab7b82 */ /* 0x000e620000000800 */
[----:B------:R-:W-:Y:S01]  /*4270*/  SEL R179, R179, 0xfffffff0, !P1 ;  /* 0xfffffff0b3b37807 */ /* 0x000fe20004800000 */
[----:B------:R-:W-:Y:S01]  /*4280*/  HFMA2 R183, -RZ, RZ, 0, 0 ;  /* 0x00000000ffb77431 */ /* 0x000fe200000001ff */
[----:B------:R-:W-:Y:S01]  /*4290*/  LOP3.LUT R3, R3, 0x30, R2, 0xf8, !PT ;  /* 0x0000003003037812 */ /* 0x000fe200078ef802 */
[----:B------:R-:W-:Y:S01]  /*42a0*/  UIADD3 UR4, UPT, UPT, UR43, 0x2200, URZ ;  /* 0x000022002b047890 */ /* 0x000fe2000fffe0ff */
[----:B------:R-:W-:Y:S01]  /*42b0*/  LOP3.LUT R79, R79, 0x600000, RZ, 0xc0, !PT ;  /* 0x006000004f4f7812 */ /* 0x000fe200078ec0ff */
[----:B------:R-:W-:Y:S01]  /*42c0*/  IMAD.MOV.U32 R76, RZ, RZ, RZ ;  /* 0x000000ffff4c7224 */ /* 0x000fe200078e00ff */
[----:B------:R-:W-:Y:S01]  /*42d0*/  LOP3.LUT R180, R3, 0x1e40, R180, 0xf8, !PT ;  /* 0x00001e4003b47812 */ /* 0x000fe200078ef8b4 */
[----:B------:R-:W2:Y:S01]  /*42e0*/  LDC R74, c[0x0][0xb0c] ;  /* 0x0002c300ff4a7b82 */ /* 0x000ea20000000800 */
[----:B------:R-:W-:Y:S01]  /*42f0*/  IMAD.MOV.U32 R3, RZ, RZ, 0x20 ;  /* 0x00000020ff037424 */ /* 0x000fe200078e00ff */
[----:B------:R-:W-:Y:S01]  /*4300*/  CS2R R184, SRZ ;  /* 0x0000000000b87805 */ /* 0x000fe2000001ff00 */
[----:B------:R-:W-:Y:S01]  /*4310*/  IMAD.MOV.U32 R188, RZ, RZ, RZ ;  /* 0x000000ffffbc7224 */ /* 0x000fe200078e00ff */
[----:B------:R-:W4:Y:S01]  /*4320*/  LDCU.64 UR46, c[0x0][0x348] ;  /* 0x00006900ff2e77ac */ /* 0x000f220008000a00 */
[----:B------:R-:W-:Y:S01]  /*4330*/  VIADD R2, R180, UR43 ;  /* 0x0000002bb4027c36 */ /* 0x000fe20008000000 */
[----:B------:R-:W-:Y:S01]  /*4340*/  SEL R3, R3, 0xffffffe0, !P2 ;  /* 0xffffffe003037807 */ /* 0x000fe20005000000 */
[----:B------:R-:W3:Y:S01]  /*4350*/  LDS R0, [UR43+0xf0] ;  /* 0x0000f02bff007984 */ /* 0x000ee20008000800 */
[----:B------:R-:W1:Y:S01]  /*4360*/  LDC R169, c[0x0][0xb20] ;  /* 0x0002c800ffa97b82 */ /* 0x000e620000000800 */
[----:B------:R-:W-:Y:S01]  /*4370*/  IMAD.U32 R186, RZ, RZ, UR4 ;  /* 0x00000004ffba7e24 */ /* 0x000fe2000f8e00ff */
[----:B------:R-:W-:Y:S01]  /*4380*/  SHF.R.U32.HI R4, RZ, 0x4, R3 ;  /* 0x00000004ff047819 */ /* 0x000fe20000011603 */
[--C-:B------:R-:W-:Y:S01]  /*4390*/  IMAD.IADD R178, R3, 0x1, R2.reuse ;  /* 0x0000000103b27824 */ /* 0x100fe200078e0202 */
[----:B------:R-:W1:Y:S02]  /*43a0*/  LDCU.64 UR38, c[0x0][0x888] ;  /* 0x00011100ff2677ac */ /* 0x000e640008000a00 */
[C---:B------:R-:W-:Y:S01]  /*43b0*/  LEA.HI R177, R179.reuse, R4, RZ, 0x1c ;  /* 0x00000004b3b17211 */ /* 0x040fe200078fe0ff */
[----:B------:R-:W-:Y:S01]  /*43c0*/  IMAD.IADD R179, R179, 0x1, R2 ;  /* 0x00000001b3b37824 */ /* 0x000fe200078e0202 */
[----:B------:R-:W1:Y:S01]  /*43d0*/  LDC R73, c[0x0][0xb30] ;  /* 0x0002cc00ff497b82 */ /* 0x000e620000000800 */
[----:B------:R-:W-:Y:S01]  /*43e0*/  UIADD3 UR42, UPT, UPT, UR43, 0x200, URZ ;  /* 0x000002002b2a7890 */ /* 0x000fe2000fffe0ff */
[----:B------:R-:W-:-:S06]  /*43f0*/  LEA R177, R177, R2, 0x4 ;  /* 0x00000002b1b17211 */ /* 0x000fcc00078e20ff */
[----:B------:R-:W1:Y:S08]  /*4400*/  LDC.64 R158, c[0x0][0xb10] ;  /* 0x0002c400ff9e7b82 */ /* 0x000e700000000a00 */
[----:B------:R-:W1:Y:S08]  /*4410*/  LDC.64 R70, c[0x0][0xb18] ;  /* 0x0002c600ff467b82 */ /* 0x000e700000000a00 */
[----:B------:R-:W1:Y:S01]  /*4420*/  LDC.64 R154, c[0x0][0x888] ;  /* 0x00022200ff9a7b82 */ /* 0x000e620000000a00 */
[----:B---3--:R-:W-:-:S07]  /*4430*/  IMAD.IADD R79, R0, 0x1, R79 ;  /* 0x00000001004f7824 */ /* 0x008fce00078e024f */
[----:B------:R-:W3:Y:S08]  /*4440*/  LDC.64 R68, c[0x0][0xb28] ;  /* 0x0002ca00ff447b82 */ /* 0x000ef00000000a00 */
[----:B------:R-:W1:Y:S08]  /*4450*/  LDC.64 R156, c[0x0][0x890] ;  /* 0x00022400ff9c7b82 */ /* 0x000e700000000a00 */
[----:B------:R-:W1:Y:S08]  /*4460*/  LDC.64 R152, c[0x0][0x8b0] ;  /* 0x00022c00ff987b82 */ /* 0x000e700000000a00 */
[----:B------:R-:W1:Y:S08]  /*4470*/  LDC.64 R146, c[0x0][0x8a8] ;  /* 0x00022a00ff927b82 */ /* 0x000e700000000a00 */
[----:B--2-4-:R-:W1:Y:S02]  /*4480*/  LDC R170, c[0x0][0x374] ;  /* 0x0000dd00ffaa7b82 */ /* 0x014e640000000800 */
.L_x_92:
[----:B------:R-:W-:Y:S02]  /*4490*/  LEA R0, R188, UR43, 0x3 ;  /* 0x0000002bbc007c11 */ /* 0x000fe4000f8e18ff */
[----:B------:R-:W-:Y:S02]  /*44a0*/  SHF.L.U32 R3, R184, 0x1f, RZ ;  /* 0x0000001fb8037819 */ /* 0x000fe400000006ff */
[----:B------:R-:W-:Y:S02]  /*44b0*/  LEA R16, R188, UR43, 0x4 ;  /* 0x0000002bbc107c11 */ /* 0x000fe4000f8e20ff */
[----:B--2---:R-:W2:Y:S02]  /*44c0*/  SYNCS.PHASECHK.TRANS64.TRYWAIT P0, [R0+URZ+0x40], R3 ;  /* 0x00004003000075a7 */ /* 0x004ea400080011ff */
[----:B-12---:R-:W-:Y:S05]  /*44d0*/  @!P0 BRA `(.L_x_75) ;  /* 0x00000028006c8947 */ /* 0x006fea0003800000 */
.L_x_120:
[----:B------:R-:W4:Y:S01]  /*44e0*/  LDC.64 R12, c[0x0][0xb10] ;  /* 0x0002c400ff0c7b82 */ /* 0x000f220000000a00 */
[----:B------:R-:W3:Y:S01]  /*44f0*/  LDS.128 R16, [R16+0xd0] ;  /* 0x0000d00010107984 */ /* 0x000ee20000000c00 */
[----:B-1----:R-:W-:Y:S01]  /*4500*/  ISETP.NE.AND P1, PT, R73, 0x1, PT ;  /* 0x000000014900780c */ /* 0x002fe20003f25270 */
[----:B--2---:R-:W-:Y:S01]  /*4510*/  VIADD R0, R0, 0x50 ;  /* 0x0000005000007836 */ /* 0x004fe20000000000 */
[----:B------:R-:W-:Y:S04]  /*4520*/  ISETP.GE.AND P0, PT, R72, 0x1, PT ;  /* 0x000000014800780c */ /* 0x000fe80003f06270 */
[----:B------:R-:W1:Y:S01]  /*4530*/  LDC.64 R10, c[0x0][0xb18] ;  /* 0x0002c600ff0a7b82 */ /* 0x000e620000000a00 */
[----:B------:R-:W-:Y:S01]  /*4540*/  PRMT R0, RZ, 0x654, R0 ;  /* 0x00000654ff007816 */ /* 0x000fe20000000000 */
[----:B------:R-:W-:Y:S01]  /*4550*/  @!PT LDS RZ, [RZ] ;  /* 0x00000000fffff984 */ /* 0x000fe20000000800 */
[----:B------:R-:W-:Y:S01]  /*4560*/  @!PT LDS RZ, [RZ] ;  /* 0x00000000fffff984 */ /* 0x000fe20000000800 */
[----:B------:R-:W-:Y:S01]  /*4570*/  @!PT LDS RZ, [RZ] ;  /* 0x00000000fffff984 */ /* 0x000fe20000000800 */
[----:B------:R-:W-:Y:S01]  /*4580*/  @!PT LDS RZ, [RZ] ;  /* 0x00000000fffff984 */ /* 0x000fe20000000800 */
[----:B------:R2:W-:Y:S06]  /*4590*/  MEMBAR.ALL.CTA ;  /* 0x0000000000007992 */ /* 0x0005ec0000008000 */
[----:B--2---:R-:W2:Y:S01]  /*45a0*/  FENCE.VIEW.ASYNC.S ;  /* 0x00000000000073c6 */ /* 0x004ea20000000000 */
[----:B------:R-:W1:Y:S08]  /*45b0*/  @!P1 LDC R14, c[0x0][0xb20] ;  /* 0x0002c800ff0e9b82 */ /* 0x000e700000000800 */
[----:B------:R-:W1:Y:S01]  /*45c0*/  @!P1 LDC R9, c[0x0][0xb0c] ;  /* 0x0002c300ff099b82 */ /* 0x000e620000000800 */
[----:B--2---:R2:W-:Y:S01]  /*45d0*/  SYNCS.ARRIVE.TRANS64.RED.A1T0 RZ, [R0+URZ], RZ ;  /* 0x000000ff00ff79a7 */ /* 0x0045e200081004ff */
[----:B---3--:R-:W-:Y:S04]  /*45e0*/  LOP3.LUT P4, RZ, R18, 0x1, RZ, 0xc0, !PT ;  /* 0x0000000112ff7812 */ /* 0x008fe8000788c0ff */
[----:B------:R-:W-:Y:S09]  /*45f0*/  P2R R187, PR, RZ, 0x10 ;  /* 0x00000010ffbb7803 */ /* 0x000ff20000000000 */
[----:B------:R-:W-:Y:S02]  /*4600*/  @P4 MOV R77, R16 ;  /* 0x00000010004d4202 */ /* 0x000fe40000000f00 */
[----:B------:R-:W-:Y:S01]  /*4610*/  @P4 LOP3.LUT R75, R17, 0xffff, RZ, 0xc0, !PT ;  /* 0x0000ffff114b4812 */ /* 0x000fe200078ec0ff */
[----:B--2-4-:R-:W-:Y:S06]  /*4620*/  @!P0 BRA `(.L_x_76) ;  /* 0x0000000000a48947 */ /* 0x014fec0003800000 */
[----:B------:R-:W-:Y:S01]  /*4630*/  IMAD.HI.U32 R22, R170, R71, RZ ;  /* 0x00000047aa167227 */ /* 0x000fe200078e00ff */
[----:B------:R-:W-:Y:S02]  /*4640*/  ISETP.NE.AND P0, PT, R70, 0x1, PT ;  /* 0x000000014600780c */ /* 0x000fe40003f05270 */
[----:B------:R-:W-:Y:S01]  /*4650*/  ISETP.NE.AND P2, PT, R72, 0x1, PT ;  /* 0x000000014800780c */ /* 0x000fe20003f45270 */
[-C--:B------:R-:W-:Y:S01]  /*4660*/  IMAD.HI.U32 R20, R171, R158.reuse, RZ ;  /* 0x0000009eab147227 */ /* 0x080fe200078e00ff */
[----:B------:R-:W-:Y:S02]  /*4670*/  SHF.R.U32.HI R21, RZ, R169, R22 ;  /* 0x000000a9ff157219 */ /* 0x000fe40000011616 */
[----:B------:R-:W-:Y:S01]  /*4680*/  ISETP.NE.AND P3, PT, R74, 0x1, PT ;  /* 0x000000014a00780c */ /* 0x000fe20003f65270 */
[----:B------:R-:W-:Y:S01]  /*4690*/  IMAD.HI.U32 R26, R75, R71, RZ ;  /* 0x000000474b1a7227 */ /* 0x000fe200078e00ff */
[----:B------:R-:W-:Y:S02]  /*46a0*/  SHF.R.U32.HI R20, RZ, R159, R20 ;  /* 0x0000009fff147219 */ /* 0x000fe40000011614 */
[----:B------:R-:W-:Y:S01]  /*46b0*/  SEL R3, R170, R21, !P0 ;  /* 0x00000015aa037207 */ /* 0x000fe20004000000 */
[----:B------:R-:W-:Y:S01]  /*46c0*/  IMAD.HI.U32 R24, R77, R158, RZ ;  /* 0x0000009e4d187227 */ /* 0x000fe200078e00ff */
[----:B------:R-:W-:Y:S03]  /*46d0*/  SEL R7, R171, R20, !P3 ;  /* 0x00000014ab077207 */ /* 0x000fe60005800000 */
[-C--:B------:R-:W-:Y:S01]  /*46e0*/  IMAD.HI.U32 R20, R3, R68.reuse, RZ ;  /* 0x0000004403147227 */ /* 0x080fe200078e00ff */
[----:B------:R-:W-:Y:S03]  /*46f0*/  SHF.R.U32.HI R24, RZ, R159, R24 ;  /* 0x0000009fff187219 */ /* 0x000fe60000011618 */
[----:B------:R-:W-:Y:S01]  /*4700*/  IMAD.HI.U32 R22, R7, R68, RZ ;  /* 0x0000004407167227 */ /* 0x000fe200078e00ff */
[----:B------:R-:W-:Y:S02]  /*4710*/  @P2 SHF.R.U32.HI R3, RZ, R69, R20 ;  /* 0x00000045ff032219 */ /* 0x000fe40000011614 */
[----:B------:R-:W-:Y:S02]  /*4720*/  SHF.R.U32.HI R20, RZ, R169, R26 ;  /* 0x000000a9ff147219 */ /* 0x000fe4000001161a */
[----:B------:R-:W-:Y:S01]  /*4730*/  @P2 SHF.R.U32.HI R7, RZ, R69, R22 ;  /* 0x00000045ff072219 */ /* 0x000fe20000011616 */
[C---:B------:R-:W-:Y:S01]  /*4740*/  IMAD R2, R72.reuse, R3, RZ ;  /* 0x0000000348027224 */ /* 0x040fe200078e02ff */
[----:B------:R-:W-:Y:S02]  /*4750*/  SEL R5, R75, R20, !P0 ;  /* 0x000000144b057207 */ /* 0x000fe40004000000 */
[----:B------:R-:W-:Y:S01]  /*4760*/  SEL R3, R77, R24, !P3 ;  /* 0x000000184d037207 */ /* 0x000fe20005800000 */
[----:B------:R-:W-:Y:S01]  /*4770*/  IMAD R4, R72, R7, RZ ;  /* 0x0000000748047224 */ /* 0x000fe200078e02ff */
[C---:B------:R-:W-:Y:S01]  /*4780*/  ISETP.GE.AND P0, PT, R5.reuse, R2, PT ;  /* 0x000000020500720c */ /* 0x040fe20003f06270 */
[----:B------:R-:W-:Y:S03]  /*4790*/  IMAD.HI.U32 R6, R5, R68, RZ ;  /* 0x0000004405067227 */ /* 0x000fe600078e00ff */
[----:B------:R-:W-:Y:S01]  /*47a0*/  ISETP.GE.OR P0, PT, R3, R4, P0 ;  /* 0x000000040300720c */ /* 0x000fe20000706670 */
[----:B------:R-:W-:Y:S01]  /*47b0*/  IMAD.MOV R4, RZ, RZ, -R3 ;  /* 0x000000ffff047224 */ /* 0x000fe200078e0a03 */
[-C--:B------:R-:W-:Y:S03]  /*47c0*/  SHF.R.U32.HI R6, RZ, R69.reuse, R6 ;  /* 0x00000045ff067219 */ /* 0x080fe60000011606 */
[----:B------:R-:W-:Y:S01]  /*47d0*/  IMAD R77, R74, R4, R77 ;  /* 0x000000044a4d7224 */ /* 0x000fe200078e024d */
[----:B------:R-:W-:Y:S05]  /*47e0*/  SEL R15, R5, R6, !P2 ;  /* 0x00000006050f7207 */ /* 0x000fea0005000000 */
[----:B------:R-:W-:Y:S02]  /*47f0*/  IMAD.MOV R6, RZ, RZ, -R15 ;  /* 0x000000ffff067224 */ /* 0x000fe400078e0a0f */
[C---:B------:R-:W-:Y:S04]  /*4800*/  @!P0 IMAD.HI.U32 R2, R3.reuse, R68, RZ ;  /* 0x0000004403028227 */ /* 0x040fe800078e00ff */
[----:B------:R-:W-:Y:S01]  /*4810*/  IMAD R6, R72, R6, R5 ;  /* 0x0000000648067224 */ /* 0x000fe200078e0205 */
[----:B------:R-:W-:Y:S04]  /*4820*/  @!P0 SHF.R.U32.HI R2, RZ, R69, R2 ;  /* 0x00000045ff028219 */ /* 0x000fe80000011602 */
[----:B------:R-:W-:Y:S02]  /*4830*/  @!P0 SEL R0, R3, R2, !P2 ;  /* 0x0000000203008207 */ /* 0x000fe40005000000 */
[----:B------:R-:W-:Y:S02]  /*4840*/  IADD3 R2, PT, PT, -R5, RZ, RZ ;  /* 0x000000ff05027210 */ /* 0x000fe40007ffe1ff */
[----:B------:R-:W-:Y:S01]  /*4850*/  @!P0 IADD3 R8, PT, PT, R15, -R0, RZ ;  /* 0x800000000f088210 */ /* 0x000fe20007ffe0ff */
[----:B------:R-:W-:Y:S02]  /*4860*/  @!P0 IMAD R0, R7, R6, R0 ;  /* 0x0000000607008224 */ /* 0x000fe400078e0200 */
[----:B------:R-:W-:Y:S02]  /*4870*/  IMAD R75, R70, R2, R75 ;  /* 0x00000002464b7224 */ /* 0x000fe400078e024b */
[----:B------:R-:W-:Y:S02]  /*4880*/  @!P0 IMAD R5, R8, R72, R3 ;  /* 0x0000004808058224 */ /* 0x000fe400078e0203 */
[----:B------:R-:W-:Y:S04]  /*4890*/  @!P0 IMAD.MOV.U32 R3, RZ, RZ, R0 ;  /* 0x000000ffff038224 */ /* 0x000fe800078e0000 */
[----:B------:R-:W-:Y:S02]  /*48a0*/  IMAD R77, R3, R74, R77 ;  /* 0x0000004a034d7224 */ /* 0x000fe400078e024d */
[----:B------:R-:W-:Y:S07]  /*48b0*/  IMAD R75, R5, R70, R75 ;  /* 0x00000046054b7224 */ /* 0x000fee00078e024b */
.L_x_76:
[----:B------:R-:W-:Y:S01]  /*48c0*/  @!P1 IMAD.HI.U32 R0, R77, R12, RZ ;  /* 0x0000000c4d009227 */ /* 0x000fe200078e00ff */
[----:B-1----:R-:W-:Y:S01]  /*48d0*/  @!P1 ISETP.NE.AND P0, PT, R10, 0x1, PT ;  /* 0x000000010a00980c */ /* 0x002fe20003f05270 */
[----:B------:R-:W-:Y:S01]  /*48e0*/  ULOP3.LUT UP0, URZ, UR42, 0x1b0, URZ, 0xc0, !UPT ;  /* 0x000001b02aff7892 */ /* 0x000fe2000f80c0ff */
[----:B------:R-:W-:Y:S01]  /*48f0*/  @!P1 ISETP.NE.AND P2, PT, R9, 0x1, PT ;  /* 0x000000010900980c */ /* 0x000fe20003f45270 */
[----:B------:R-:W-:Y:S01]  /*4900*/  @!P1 IMAD.HI.U32 R3, R75, R11, RZ ;  /* 0x0000000b4b039227 */ /* 0x000fe200078e00ff */
[----:B------:R-:W-:Y:S02]  /*4910*/  @!P1 SHF.R.U32.HI R0, RZ, R13, R0 ;  /* 0x0000000dff009219 */ /* 0x000fe40000011600 */
[----:B------:R-:W-:Y:S01]  /*4920*/  @P4 SHF.R.U32.HI R182, RZ, 0x10, R17 ;  /* 0x00000010ffb64819 */ /* 0x000fe20000011611 */
[----:B------:R-:W-:Y:S01]  /*4930*/  VIADD R188, R188, 0x1 ;  /* 0x00000001bcbc7836 */ /* 0x000fe20000000000 */
[----:B------:R-:W-:Y:S02]  /*4940*/  @!P1 SHF.R.U32.HI R2, RZ, R14, R3 ;  /* 0x0000000eff029219 */ /* 0x000fe40000011603 */
[----:B------:R-:W-:Y:S02]  /*4950*/  @!P1 SEL R3, R77, R0, !P2 ;  /* 0x000000004d039207 */ /* 0x000fe40005000000 */
[----:B------:R-:W-:Y:S05]  /*4960*/  @!P1 SEL R2, R75, R2, !P0 ;  /* 0x000000024b029207 */ /* 0x000fea0004000000 */
[----:B------:R-:W-:Y:S02]  /*4970*/  @!P1 IMAD.IADD R0, R2, 0x1, -R3 ;  /* 0x0000000102009824 */ /* 0x000fe400078e0a03 */
[----:B------:R-:W-:Y:S02]  /*4980*/  @!P1 IMAD.IADD R2, R3, 0x1, -R2 ;  /* 0x0000000103029824 */ /* 0x000fe400078e0a02 */
[----:B------:R-:W-:Y:S02]  /*4990*/  @!P1 IMAD R77, R0, R9, R77 ;  /* 0x00000009004d9224 */ /* 0x000fe400078e024d */
[----:B------:R-:W-:Y:S01]  /*49a0*/  @!P1 IMAD R75, R2, R10, R75 ;  /* 0x0000000a024b9224 */ /* 0x000fe200078e024b */
[----:B------:R-:W-:Y:S06]  /*49b0*/  BRA.U !UP0, `(.L_x_77) ;  /* 0x0000000108407547 */ /* 0x000fec000b800000 */
[----:B------:R-:W1:Y:S01]  /*49c0*/  LDCU.64 UR8, c[0x4][0x80] ;  /* 0x01001000ff0877ac */ /* 0x000e620008000a00 */
[----:B------:R-:W-:Y:S01]  /*49d0*/  MOV R3, 0x0 ;  /* 0x0000000000037802 */ /* 0x000fe20000000f00 */
[----:B------:R-:W-:Y:S02]  /*49e0*/  HFMA2 R12, -RZ, RZ, 0, 5.9604644775390625e-08 ;  /* 0x00000001ff0c7431 */ /* 0x000fe400000001ff */
[----:B------:R-:W-:Y:S02]  /*49f0*/  IMAD.MOV.U32 R8, RZ, RZ, 0x70 ;  /* 0x00000070ff087424 */ /* 0x000fe400078e00ff */
[----:B------:R-:W-:Y:S01]  /*4a00*/  IMAD.MOV.U32 R13, RZ, RZ, RZ ;  /* 0x000000ffff0d7224 */ /* 0x000fe200078e00ff */
[----:B------:R-:W2:Y:S01]  /*4a10*/  LDCU.64 UR6, c[0x4][0x88] ;  /* 0x01001100ff0677ac */ /* 0x000ea20008000a00 */
[----:B------:R-:W3:Y:S01]  /*4a20*/  LDC.64 R2, c[0x4][R3] ;  /* 0x0100000003027b82 */ /* 0x000ee20000000a00 */
[----:B------:R-:W4:Y:S01]  /*4a30*/  LDCU.64 UR4, c[0x4][0x8] ;  /* 0x01000100ff0477ac */ /* 0x000f220008000a00 */
[----:B-1----:R-:W-:Y:S01]  /*4a40*/  MOV R5, UR9 ;  /* 0x0000000900057c02 */ /* 0x002fe20008000f00 */
[----:B------:R-:W-:Y:S01]  /*4a50*/  IMAD.U32 R4, RZ, RZ, UR8 ;  /* 0x00000008ff047e24 */ /* 0x000fe2000f8e00ff */
[----:B--2---:R-:W-:Y:S01]  /*4a60*/  MOV R7, UR7 ;  /* 0x0000000700077c02 */ /* 0x004fe20008000f00 */
[----:B------:R-:W-:Y:S01]  /*4a70*/  IMAD.U32 R6, RZ, RZ, UR6 ;  /* 0x00000006ff067e24 */ /* 0x000fe2000f8e00ff */
[----:B----4-:R-:W-:Y:S01]  /*4a80*/  MOV R11, UR5 ;  /* 0x00000005000b7c02 */ /* 0x010fe20008000f00 */
[----:B------:R-:W-:Y:S02]  /*4a90*/  IMAD.U32 R10, RZ, RZ, UR4 ;  /* 0x00000004ff0a7e24 */ /* 0x000fe4000f8e00ff */
[----:B------:R-:W-:Y:S07]  /*4aa0*/  LEPC R20, `(.L_x_77) ;  /* 0x000000001014794e */ /* 0x000fee0000000000 */
[----:B---3-5:R-:W-:Y:S05]  /*4ab0*/  CALL.ABS.NOINC R2 ;  /* 0x0000000002007343 */ /* 0x028fea0003c00000 */
.L_x_77:
[----:B------:R-:W-:Y:S01]  /*4ac0*/  LOP3.LUT P0, RZ, R186, 0x1b0, RZ, 0xc0, !PT ;  /* 0x000001b0baff7812 */ /* 0x000fe2000780c0ff */
[----:B------:R-:W-:Y:S11]  /*4ad0*/  BSSY.RECONVERGENT B6, `(.L_x_78) ;  /* 0x0000013000067945 */ /* 0x000ff60003800200 */
[----:B------:R-:W-:Y:S01]  /*4ae0*/  @!UPT UIADD3 URZ, UPT, UPT, URZ, URZ, URZ ;  /* 0x000000fffffff290 */ /* 0x000fe2000fffe0ff */
[----:B------:R-:W-:Y:S05]  /*4af0*/  @!P0 BRA `(.L_x_79) ;  /* 0x0000000000408947 */ /* 0x000fea0003800000 */
        /* <DEDUP_REMOVED lines=16> */
.L_x_79:
[----:B------:R-:W-:Y:S05]  /*4c00*/  BSYNC.RECONVERGENT B6 ;  /* 0x0000000000067941 */ /* 0x000fea0003800200 */
.L_x_78:
[----:B------:R-:W-:Y:S01]  /*4c10*/  ISETP.NE.U32.AND P3, PT, R156, RZ, PT ;  /* 0x000000ff9c00720c */ /* 0x000fe20003f65070 */
[----:B------:R-:W-:Y:S01]  /*4c20*/  UISETP.NE.AND UP1, UPT, UR44, URZ, UPT ;  /* 0x000000ff2c00728c */ /* 0x000fe2000bf25270 */
[----:B------:R-:W-:Y:S02]  /*4c30*/  ISETP.NE.U32.AND P4, PT, R152, RZ, PT ;  /* 0x000000ff9800720c */ /* 0x000fe40003f85070 */
[----:B------:R-:W-:Y:S02]  /*4c40*/  ISETP.NE.AND.EX P3, PT, R157, RZ, PT, P3 ;  /* 0x000000ff9d00720c */ /* 0x000fe40003f65330 */
[----:B------:R-:W-:Y:S02]  /*4c50*/  PLOP3.LUT P1, PT, PT, PT, PT, 0x8, 0x80 ;  /* 0x000000000080781c */ /* 0x000fe40003f2e170 */
[----:B------:R-:W-:Y:S02]  /*4c60*/  PLOP3.LUT P0, PT, PT, PT, UP1, 0x80, 0x8 ;  /* 0x000000000008781c */ /* 0x000fe40003f0f018 */
[----:B------:R-:W-:Y:S02]  /*4c70*/  ISETP.NE.AND.EX P4, PT, R153, RZ, PT, P4 ;  /* 0x000000ff9900720c */ /* 0x000fe40003f85340 */
[----:B------:R-:W1:Y:S09]  /*4c80*/  @UP1 LDCU.64 UR4, c[0x0][0x888] ;  /* 0x00011100ff0417ac */ /* 0x000e720008000a00 */
[----:B------:R-:W-:Y:S01]  /*4c90*/  @P0 PLOP3.LUT P1, PT, P3, PT, PT, 0x80, 0x8 ;  /* 0x000000000008081c */ /* 0x000fe20001f2f070 */
[----:B-1----:R-:W-:Y:S04]  /*4ca0*/  @UP1 UISETP.NE.U32.AND UP0, UPT, UR4, URZ, UPT ;  /* 0x000000ff0400128c */ /* 0x002fe8000bf05070 */
[----:B------:R-:W-:Y:S04]  /*4cb0*/  @UP1 UISETP.NE.AND.EX UP0, UPT, UR5, URZ, UPT, UP0 ;  /* 0x000000ff0500128c */ /* 0x000fe8000bf05300 */
[----:B------:R-:W-:Y:S01]  /*4cc0*/  @UP1 USEL UR4, URZ, 0xffffffff, UP0 ;  /* 0xffffffffff041887 */ /* 0x000fe20008000000 */
[----:B------:R-:W-:Y:S11]  /*4cd0*/  @!P3 BRA `(.L_x_80) ;  /* 0x00000000002cb947 */ /* 0x000ff60003800000 */
[----:B------:R-:W-:Y:S01]  /*4ce0*/  ISETP.NE.U32.AND P2, PT, R154, RZ, PT ;  /* 0x000000ff9a00720c */ /* 0x000fe20003f45070 */
[----:B------:R-:W-:Y:S03]  /*4cf0*/  IMAD.MOV.U32 R168, RZ, RZ, 0x1 ;  /* 0x00000001ffa87424 */ /* 0x000fe600078e00ff */
[----:B------:R-:W-:Y:S11]  /*4d00*/  ISETP.NE.AND.EX P2, PT, R155, RZ, PT, P2 ;  /* 0x000000ff9b00720c */ /* 0x000ff60003f45320 */
[----:B------:R-:W-:Y:S02]  /*4d10*/  @!UPT UIADD3 URZ, UPT, UPT, URZ, URZ, URZ ;  /* 0x000000fffffff290 */ /* 0x000fe4000fffe0ff */
[----:B------:R-:W1:Y:S01]  /*4d20*/  @P2 LDC.64 R2, c[0x0][0x888] ;  /* 0x00022200ff022b82 */ /* 0x000e620000000a00 */
[----:B------:R-:W-:Y:S04]  /*4d30*/  @P2 IMAD R0, R156, UR36, RZ ;  /* 0x000000249c002c24 */ /* 0x000fe8000f8e02ff */
[----:B-1----:R-:W-:Y:S04]  /*4d40*/  @P2 IMAD.WIDE R2, R0, 0x4, R2 ;  /* 0x0000000400022825 */ /* 0x002fe800078e0202 */
[----:B------:R-:W-:Y:S01]  /*4d50*/  HFMA2 R0, -RZ, RZ, 0, 5.9604644775390625e-08 ;  /* 0x00000001ff007431 */ /* 0x000fe200000001ff */
[----:B-----5:R1:W5:Y:S04]  /*4d60*/  @P2 LDG.E R80, desc[UR40][R2.64] ;  /* 0x0000002802502981 */ /* 0x020368000c1e1900 */
[----:B------:R-:W-:Y:S01]  /*4d70*/  @!P2 PRMT R168, R0, 0x7610, R168 ;  /* 0x0000761000a8a816 */ /* 0x000fe200000000a8 */
[----:B-1----:R-:W2:Y:S06]  /*4d80*/  @!P2 LDC R80, c[0x0][0x880] ;  /* 0x00022000ff50ab82 */ /* 0x002eac0000000800 */
.L_x_80:
[----:B------:R-:W-:Y:S05]  /*4d90*/  @!P4 BRA `(.L_x_81) ;  /* 0x000000000020c947 */ /* 0x000fea0003800000 */
[----:B------:R-:W-:Y:S04]  /*4da0*/  ISETP.NE.U32.AND P2, PT, R146, RZ, PT ;  /* 0x000000ff9200720c */ /* 0x000fe80003f45070 */
[----:B------:R-:W-:Y:S11]  /*4db0*/  ISETP.NE.AND.EX P2, PT, R147, RZ, PT, P2 ;  /* 0x000000ff9300720c */ /* 0x000ff60003f45320 */
[----:B------:R-:W-:Y:S02]  /*4dc0*/  @!UPT UIADD3 URZ, UPT, UPT, URZ, URZ, URZ ;  /* 0x000000fffffff290 */ /* 0x000fe4000fffe0ff */
[----:B------:R-:W1:Y:S01]  /*4dd0*/  @P2 LDC.64 R2, c[0x0][0x8a8] ;  /* 0x00022a00ff022b82 */ /* 0x000e620000000a00 */
[----:B------:R-:W-:Y:S04]  /*4de0*/  @P2 IMAD R0, R152, UR36, RZ ;  /* 0x0000002498002c24 */ /* 0x000fe8000f8e02ff */
[----:B-1----:R-:W-:Y:S05]  /*4df0*/  @P2 IMAD.WIDE R2, R0, 0x4, R2 ;  /* 0x0000000400022825 */ /* 0x002fea00078e0202 */
[----:B-----5:R1:W5:Y:S02]  /*4e00*/  @P2 LDG.E R78, desc[UR40][R2.64] ;  /* 0x00000028024e2981 */ /* 0x020364000c1e1900 */
[----:B-1----:R-:W3:Y:S02]  /*4e10*/  @!P2 LDC R78, c[0x0][0x8a0] ;  /* 0x00022800ff4eab82 */ /* 0x002ee40000000800 */
.L_x_81:
[----:B--2--5:R-:W-:Y:S01]  /*4e20*/  @P0 ISETP.NE.AND P4, PT, R80, RZ, PT ;  /* 0x000000ff5000020c */ /* 0x024fe20003f85270 */
[----:B------:R-:W-:Y:S01]  /*4e30*/  IMAD.U32 R0, RZ, RZ, UR4 ;  /* 0x00000004ff007e24 */ /* 0x000fe2000f8e00ff */
[----:B------:R-:W-:Y:S01]  /*4e40*/  @P0 LOP3.LUT P2, RZ, R168, 0xff, RZ, 0xc0, !PT ;  /* 0x000000ffa8ff0812 */ /* 0x000fe2000784c0ff */
[----:B------:R-:W-:Y:S01]  /*4e50*/  BSSY B1, `(.L_x_82) ;  /* 0x000003d000017945 */ /* 0x000fe20003800000 */
[----:B------:R-:W-:Y:S01]  /*4e60*/  @P0 SEL R3, RZ, 0xffffffff, P4 ;  /* 0xffffffffff030807 */ /* 0x000fe20002000000 */
[C---:B------:R-:W-:Y:S01]  /*4e70*/  IMAD R64, R76.reuse, 0x40, R79 ;  /* 0x000000404c407824 */ /* 0x040fe200078e024f */
[----:B------:R-:W-:Y:S02]  /*4e80*/  LEA R148, R76, UR43, 0x3 ;  /* 0x0000002b4c947c11 */ /* 0x000fe4000f8e18ff */
[----:B------:R-:W-:Y:S02]  /*4e90*/  CS2R R102, SRZ ;  /* 0x0000000000667805 */ /* 0x000fe4000001ff00 */
[----:B------:R-:W-:Y:S02]  /*4ea0*/  @P1 SEL R3, R0, R3, !P2 ;  /* 0x0000000300031207 */ /* 0x000fe40005000000 */
[----:B------:R-:W-:Y:S02]  /*4eb0*/  CS2R R100, SRZ ;  /* 0x0000000000647805 */ /* 0x000fe4000001ff00 */
[----:B------:R-:W-:Y:S02]  /*4ec0*/  SHF.L.U32 R5, R185, 0x1f, RZ ;  /* 0x0000001fb9057819 */ /* 0x000fe400000006ff */
[----:B------:R-:W-:Y:S02]  /*4ed0*/  CS2R R98, SRZ ;  /* 0x0000000000627805 */ /* 0x000fe4000001ff00 */
[----:B------:R-:W-:Y:S02]  /*4ee0*/  @P0 LOP3.LUT R3, R3, 0x1, RZ, 0xc0, !PT ;  /* 0x0000000103030812 */ /* 0x000fe400078ec0ff */
[----:B------:R-:W-:Y:S02]  /*4ef0*/  CS2R R96, SRZ ;  /* 0x0000000000607805 */ /* 0x000fe4000001ff00 */
[----:B------:R-:W-:Y:S02]  /*4f00*/  PLOP3.LUT P5, PT, PT, PT, PT, 0x8, 0x80 ;  /* 0x000000000080781c */ /* 0x000fe40003fae170 */
[----:B------:R-:W-:Y:S02]  /*4f10*/  CS2R R94, SRZ ;  /* 0x00000000005e7805 */ /* 0x000fe4000001ff00 */
[----:B------:R-:W-:Y:S02]  /*4f20*/  ISETP.NE.U32.OR P1, PT, R3, 0x1, !P0 ;  /* 0x000000010300780c */ /* 0x000fe40004725470 */
[----:B------:R-:W-:Y:S02]  /*4f30*/  CS2R R92, SRZ ;  /* 0x00000000005c7805 */ /* 0x000fe4000001ff00 */
[----:B------:R-:W-:Y:S02]  /*4f40*/  CS2R R90, SRZ ;  /* 0x00000000005a7805 */ /* 0x000fe4000001ff00 */
[----:B------:R-:W-:Y:S07]  /*4f50*/  CS2R R88, SRZ ;  /* 0x0000000000587805 */ /* 0x000fee000001ff00 */
[----:B------:R-:W-:Y:S04]  /*4f60*/  @P1 SHF.L.U32 R2, R183, 0x1f, RZ ;  /* 0x0000001fb7021819 */ /* 0x000fe800000006ff */
[----:B------:R-:W1:Y:S01]  /*4f70*/  @P1 SYNCS.PHASECHK.TRANS64.TRYWAIT P0, [UR43+0x20], R2 ;  /* 0x00002002ff0015a7 */ /* 0x000e62000800112b */
[----:B------:R2:W4:Y:S01]  /*4f80*/  SYNCS.PHASECHK.TRANS64.TRYWAIT P4, [R148+URZ+0x60], R5 ;  /* 0x00006005940075a7 */ /* 0x00052200080811ff */
[----:B-1----:R-:W-:Y:S01]  /*4f90*/  @P1 PLOP3.LUT P5, PT, P0, PT, PT, 0x8, 0x80 ;  /* 0x000000000080181c */ /* 0x002fe200007ae170 */
[----:B------:R-:W-:Y:S01]  /*4fa0*/  @!UPT UIADD3 URZ, UPT, UPT, URZ, URZ, URZ ;  /* 0x000000fffffff290 */ /* 0x000fe2000fffe0ff */
[----:B--2-4-:R-:W-:Y:S11]  /*4fb0*/  @!P1 BRA `(.L_x_83) ;  /* 0x0000000000989947 */ /* 0x014ff60003800000 */
[----:B------:R-:W-:Y:S01]  /*4fc0*/  ISETP.NE.U32.AND P0, PT, RZ, UR38, PT ;  /* 0x00000026ff007c0c */ /* 0x000fe2000bf05070 */
[----:B------:R-:W-:Y:S01]  /*4fd0*/  BSSY B0, `(.L_x_84) ;  /* 0x0000016000007945 */ /* 0x000fe20003800000 */
[----:B------:R-:W-:Y:S02]  /*4fe0*/  ISETP.NE.AND P2, PT, R80, RZ, PT ;  /* 0x000000ff5000720c */ /* 0x000fe40003f45270 */
[----:B------:R-:W-:Y:S02]  /*4ff0*/  CS2R R90, SRZ ;  /* 0x00000000005a7805 */ /* 0x000fe4000001ff00 */
[----:B------:R-:W-:Y:S02]  /*5000*/  ISETP.NE.AND.EX P0, PT, RZ, UR39, PT, P0 ;  /* 0x00000027ff007c0c */ /* 0x000fe4000bf05300 */
[----:B------:R-:W-:Y:S02]  /*5010*/  CS2R R88, SRZ ;  /* 0x0000000000587805 */ /* 0x000fe4000001ff00 */
[----:B------:R-:W-:Y:S02]  /*5020*/  LOP3.LUT P1, RZ, R168, 0xff, RZ, 0xc0, !PT ;  /* 0x000000ffa8ff7812 */ /* 0x000fe4000782c0ff */
[----:B------:R-:W-:Y:S02]  /*5030*/  CS2R R94, SRZ ;  /* 0x00000000005e7805 */ /* 0x000fe4000001ff00 */
[----:B------:R-:W-:Y:S02]  /*5040*/  SEL R0, RZ, 0xffffffff, P2 ;  /* 0xffffffffff007807 */ /* 0x000fe40001000000 */
[----:B------:R-:W-:Y:S02]  /*5050*/  CS2R R92, SRZ ;  /* 0x00000000005c7805 */ /* 0x000fe4000001ff00 */
[----:B------:R-:W-:Y:S02]  /*5060*/  SEL R3, RZ, 0xffffffff, P0 ;  /* 0xffffffffff037807 */ /* 0x000fe40000000000 */
[----:B------:R-:W-:Y:S02]  /*5070*/  CS2R R98, SRZ ;  /* 0x0000000000627805 */ /* 0x000fe4000001ff00 */
[----:B------:R-:W-:Y:S02]  /*5080*/  CS2R R96, SRZ ;  /* 0x0000000000607805 */ /* 0x000fe4000001ff00 */
[----:B------:R-:W-:Y:S02]  /*5090*/  CS2R R102, SRZ ;  /* 0x0000000000667805 */ /* 0x000fe4000001ff00 */
[----:B------:R-:W-:Y:S02]  /*50a0*/  @P3 SEL R0, R3, R0, !P1 ;  /* 0x0000000003003207 */ /* 0x000fe40004800000 */
[----:B------:R-:W-:Y:S02]  /*50b0*/  CS2R R100, SRZ ;  /* 0x0000000000647805 */ /* 0x000fe4000001ff00 */
[----:B------:R-:W-:Y:S04]  /*50c0*/  LOP3.LUT R0, R0, 0x1, RZ, 0xc0, !PT ;  /* 0x0000000100007812 */ /* 0x000fe800078ec0ff */
[----:B------:R-:W-:Y:S01]  /*50d0*/  ISETP.NE.U32.AND P0, PT, R0, 0x1, PT ;  /* 0x000000010000780c */ /* 0x000fe20003f05070 */
[----:B------:R-:W-:Y:S01]  /*50e0*/  @!UPT UIADD3 URZ, UPT, UPT, URZ, URZ, URZ ;  /* 0x000000fffffff290 */ /* 0x000fe2000fffe0ff */
[----:B------:R-:W-:Y:S11]  /*50f0*/  @!P5 BRA `(.L_x_85) ;  /* 0x00000000000cd947 */ /* 0x000ff60003800000 */
[----:B------:R-:W-:Y:S04]  /*5100*/  SHF.L.U32 R3, R183, 0x1f, RZ ;  /* 0x0000001fb7037819 */ /* 0x000fe800000006ff */
[----:B------:R-:W1:Y:S02]  /*5110*/  SYNCS.PHASECHK.TRANS64.TRYWAIT P1, [UR43+0x20], R3 ;  /* 0x00002003ff0075a7 */ /* 0x000e64000802112b */
[----:B-1----:R-:W-:Y:S05]  /*5120*/  @!P1 BRA `(.L_x_86) ;  /* 0x0000001c006c9947 */ /* 0x002fea0003800000 */
.L_x_85:
[----:B------:R-:W-:Y:S05]  /*5130*/  BSYNC B0 ;  /* 0x0000000000007941 */ /* 0x000fea0003800000 */
.L_x_84:
[----:B------:R2:W4:Y:S01]  /*5140*/  @P0 LDS.128 R88, [R180+UR43+0x200] ;  /* 0x0002002bb4580984 */ /* 0x0005220008000c00 */
[----:B------:R-:W-:Y:S01]  /*5150*/  UIADD3 UR4, UPT, UPT, UR43, 0x28, URZ ;  /* 0x000000282b047890 */ /* 0x000fe2000fffe0ff */
[----:B------:R-:W-:Y:S02]  /*5160*/  LOP3.LUT R183, R183, 0x1, RZ, 0x3c, !PT ;  /* 0x00000001b7b77812 */ /* 0x000fe400078e3cff */
[----:B------:R2:W1:Y:S01]  /*5170*/  @P0 LDS.128 R92, [R179+0x200] ;  /* 0x00020000b35c0984 */ /* 0x0004620000000c00 */
[----:B------:R-:W-:Y:S03]  /*5180*/  UPRMT UR4, UR37, 0x654, UR4 ;  /* 0x0000065425047896 */ /* 0x000fe60008000004 */
[----:B------:R2:W1:Y:S04]  /*5190*/  @P0 LDS.128 R96, [R178+0x200] ;  /* 0x00020000b2600984 */ /* 0x0004680000000c00 */
[----:B------:R2:W1:Y:S01]  /*51a0*/  @P0 LDS.128 R100, [R177+0x200] ;  /* 0x00020000b1640984 */ /* 0x0004620000000c00 */
[----:B------:R-:W-:Y:S01]  /*51b0*/  @!PT LDS RZ, [RZ] ;  /* 0x00000000fffff984 */ /* 0x000fe20000000800 */
[----:B------:R-:W-:Y:S01]  /*51c0*/  @!PT LDS RZ, [RZ] ;  /* 0x00000000fffff984 */ /* 0x000fe20000000800 */
[----:B------:R-:W-:Y:S01]  /*51d0*/  @!PT LDS RZ, [RZ] ;  /* 0x00000000fffff984 */ /* 0x000fe20000000800 */
[----:B------:R-:W-:Y:S01]  /*51e0*/  @!PT LDS RZ, [RZ] ;  /* 0x00000000fffff984 */ /* 0x000fe20000000800 */
[----:B------:R5:W-:Y:S06]  /*51f0*/  MEMBAR.ALL.CTA ;  /* 0x0000000000007992 */ /* 0x000bec0000008000 */
[----:B-----5:R-:W5:Y:S02]  /*5200*/  FENCE.VIEW.ASYNC.S ;  /* 0x00000000000073c6 */ /* 0x020f640000000000 */
[----:B-----5:R-:W-:Y:S01]  /*5210*/  SYNCS.ARRIVE.TRANS64.RED.A1T0 RZ, [UR4], RZ ;  /* 0x000000ffffff79a7 */ /* 0x020fe20008100404 */
.L_x_83:
[----:B------:R-:W-:Y:S05]  /*5220*/  BSYNC B1 ;  /* 0x0000000000017941 */ /* 0x000fea0003800000 */
.L_x_82:
[----:B-1----:R-:W-:Y:S04]  /*5230*/  SHF.R.U32.HI R0, RZ, 0x15, R64 ;  /* 0x00000015ff007819 */ /* 0x002fe80000011640 */
[----:B------:R-:W-:Y:S01]  /*5240*/  LOP3.LUT P0, RZ, R0, 0x3, R181, 0x48, !PT ;  /* 0x0000000300ff7812 */ /* 0x000fe200078048b5 */
[----:B------:R-:W-:Y:S01]  /*5250*/  @!UPT UIADD3 URZ, UPT, UPT, URZ, URZ, URZ ;  /* 0x000000fffffff290 */ /* 0x000fe2000fffe0ff */
[----:B------:R-:W-:Y:S11]  /*5260*/  @P4 BRA `(.L_x_87) ;  /* 0x0000000000084947 */ /* 0x000ff60003800000 */
[----:B------:R-:W1:Y:S02]  /*5270*/  SYNCS.PHASECHK.TRANS64.TRYWAIT P1, [R148+URZ+0x60], R5 ;  /* 0x00006005940075a7 */ /* 0x000e6400080211ff */
[----:B-1----:R-:W-:Y:S05]  /*5280*/  @!P1 BRA `(.L_x_88) ;  /* 0x0000001c002c9947 */ /* 0x002fea0003800000 */
.L_x_87:
[----:B------:R-:W-:Y:S05]  /*5290*/  @!P0 BRA `(.L_x_89) ;  /* 0x0000000000408947 */ /* 0x000fea0003800000 */
[----:B------:R-:W1:Y:S01]  /*52a0*/  LDCU.64 UR8, c[0x4][0x70] ;  /* 0x01000e00ff0877ac */ /* 0x000e620008000a00 */
[----:B------:R-:W-:Y:S01]  /*52b0*/  MOV R3, 0x0 ;  /* 0x0000000000037802 */ /* 0x000fe20000000f00 */
[----:B------:R-:W-:Y:S02]  /*52c0*/  HFMA2 R12, -RZ, RZ, 0, 5.9604644775390625e-08 ;  /* 0x00000001ff0c7431 */ /* 0x000fe400000001ff */
[----:B------:R-:W-:Y:S02]  /*52d0*/  IMAD.MOV.U32 R8, RZ, RZ, 0x192 ;  /* 0x00000192ff087424 */ /* 0x000fe400078e00ff */
[----:B------:R-:W-:Y:S01]  /*52e0*/  IMAD.MOV.U32 R13, RZ, RZ, RZ ;  /* 0x000000ffff0d7224 */ /* 0x000fe200078e00ff */
[----:B------:R-:W5:Y:S01]  /*52f0*/  LDCU.64 UR6, c[0x4][0x78] ;  /* 0x01000f00ff0677ac */ /* 0x000f620008000a00 */
[----:B------:R-:W2:Y:S01]  /*5300*/  LDC.64 R2, c[0x4][R3] ;  /* 0x0100000003027b82 */ /* 0x000ea20000000a00 */
[----:B------:R-:W3:Y:S01]  /*5310*/  LDCU.64 UR4, c[0x4][0x10] ;  /* 0x01000200ff0477ac */ /* 0x000ee20008000a00 */
[----:B-1----:R-:W-:Y:S01]  /*5320*/  MOV R5, UR9 ;  /* 0x0000000900057c02 */ /* 0x002fe20008000f00 */
[----:B------:R-:W-:Y:S01]  /*5330*/  IMAD.U32 R4, RZ, RZ, UR8 ;  /* 0x00000008ff047e24 */ /* 0x000fe2000f8e00ff */
[----:B-----5:R-:W-:Y:S01]  /*5340*/  MOV R7, UR7 ;  /* 0x0000000700077c02 */ /* 0x020fe20008000f00 */
[----:B------:R-:W-:Y:S01]  /*5350*/  IMAD.U32 R6, RZ, RZ, UR6 ;  /* 0x00000006ff067e24 */ /* 0x000fe2000f8e00ff */
[----:B---3--:R-:W-:Y:S01]  /*5360*/  MOV R11, UR5 ;  /* 0x00000005000b7c02 */ /* 0x008fe20008000f00 */
[----:B------:R-:W-:Y:S02]  /*5370*/  IMAD.U32 R10, RZ, RZ, UR4 ;  /* 0x00000004ff0a7e24 */ /* 0x000fe4000f8e00ff */
[----:B------:R-:W-:Y:S07]  /*5380*/  LEPC R20, `(.L_x_89) ;  /* 0x000000001014794e */ /* 0x000fee0000000000 */
[----:B--2-4-:R-:W-:Y:S05]  /*5390*/  CALL.ABS.NOINC R2 ;  /* 0x0000000002007343 */ /* 0x014fea0003c00000 */
.L_x_89:
[----:B------:R-:W-:Y:S01]  /*53a0*/  LOP3.LUT P0, RZ, R176, 0x60, RZ, 0xc0, !PT ;  /* 0x00000060b0ff7812 */ /* 0x000fe2000780c0ff */
[----:B------:R-:W-:Y:S05]  /*53b0*/  WARPSYNC.ALL ;  /* 0x0000000000007948 */ /* 0x000fea0003800000 */
[----:B----4-:R-:W-:Y:S01]  /*53c0*/  IMAD.U32 R141, R90, 0x10000, RZ ;  /* 0x000100005a8d7824 */ /* 0x010fe200078e00ff */
[----:B------:R-:W-:Y:S01]  /*53d0*/  R2UR UR4, R64 ;  /* 0x00000000400472ca */ /* 0x000fe200000e0000 */
[----:B------:R-:W-:Y:S01]  /*53e0*/  IMAD.U32 R136, R92, 0x10000, RZ ;  /* 0x000100005c887824 */ /* 0x000fe200078e00ff */
[C---:B------:R-:W-:Y:S01]  /*53f0*/  SHF.L.U32 R82, R88.reuse, 0x10, RZ ;  /* 0x0000001058527819 */ /* 0x040fe200000006ff */
[----:B------:R-:W-:Y:S01]  /*5400*/  IMAD.U32 R121, R97, 0x10000, RZ ;  /* 0x0001000061797824 */ /* 0x000fe200078e00ff */
[----:B------:R-:W-:Y:S01]  /*5410*/  PRMT R81, R88, 0x8880, RZ ;  /* 0x0000888058517816 */ /* 0x000fe200000000ff */
[----:B------:R-:W-:Y:S01]  /*5420*/  IMAD.U32 R106, R102, 0x10000, RZ ;  /* 0x00010000666a7824 */ /* 0x000fe200078e00ff */
[----:B------:R-:W-:Y:S01]  /*5430*/  SHF.L.U32 R83, R88, 0x8, RZ ;  /* 0x0000000858537819 */ /* 0x000fe200000006ff */
[----:B------:R-:W-:Y:S01]  /*5440*/  IMAD.SHL.U32 R129, R94, 0x100, RZ ;  /* 0x000001005e817824 */ /* 0x000fe200078e00ff */
[----:B------:R-:W-:Y:S01]  /*5450*/  SHF.R.S32.HI R82, RZ, 0x18, R82 ;  /* 0x00000018ff527819 */ /* 0x000fe20000011452 */
[----:B------:R-:W-:Y:S01]  /*5460*/  IMAD.SHL.U32 R114, R99, 0x100, RZ ;  /* 0x0000010063727824 */ /* 0x000fe200078e00ff */
[C---:B------:R-:W-:Y:S01]  /*5470*/  PRMT R145, R89.reuse, 0x8880, RZ ;  /* 0x0000888059917816 */ /* 0x040fe200000000ff */
[----:B------:R-:W-:Y:S01]  /*5480*/  BSSY.RECONVERGENT B0, `(.L_x_90) ;  /* 0x0000125000007945 */ /* 0x000fe20003800200 */
[----:B------:R-:W-:Y:S01]  /*5490*/  SHF.R.S32.HI R83, RZ, 0x18, R83 ;  /* 0x00000018ff537819 */ /* 0x000fe20000011453 */
[----:B------:R-:W3:Y:S01]  /*54a0*/  LDTM.x64 R4, tmem[UR4] ;  /* 0x00000004000479ee */ /* 0x000ee20008340000 */
[----:B------:R-:W-:Y:S01]  /*54b0*/  NOP ;  /* 0x0000000000007918 */ /* 0x000fe20000000000 */
[----:B------:R-:W-:Y:S02]  /*54c0*/  R2UR UR5, R148 ;  /* 0x00000000940572ca */ /* 0x000fe400000e0000 */
[----:B------:R-:W-:Y:S02]  /*54d0*/  SHF.R.S32.HI R84, RZ, 0x18, R88 ;  /* 0x00000018ff547819 */ /* 0x000fe40000011458 */
[----:B------:R-:W-:Y:S02]  /*54e0*/  SHF.L.U32 R144, R89, 0x10, RZ ;  /* 0x0000001059907819 */ /* 0x000fe400000006ff */
[----:B------:R-:W-:Y:S02]  /*54f0*/  PRMT R142, R90, 0x8880, RZ ;  /* 0x000088805a8e7816 */ /* 0x000fe400000000ff */
[----:B------:R-:W-:Y:S02]  /*5500*/  SHF.R.S32.HI R85, RZ, 0x18, R89 ;  /* 0x00000018ff557819 */ /* 0x000fe40000011459 */
[C---:B------:R-:W-:Y:S02]  /*5510*/  PRMT R140, R91.reuse, 0x8880, RZ ;  /* 0x000088805b8c7816 */ /* 0x040fe400000000ff */
[----:B------:R-:W-:Y:S01]  /*5520*/  SHF.R.S32.HI R86, RZ, 0x18, R90 ;  /* 0x00000018ff567819 */ /* 0x000fe2000001145a */
[----:B------:R-:W-:Y:S01]  /*5530*/  UIADD3 UR5, UPT, UPT, UR5, 0x80, URZ ;  /* 0x0000008005057890 */ /* 0x000fe2000fffe0ff */
[----:B------:R-:W-:Y:S02]  /*5540*/  SHF.L.U32 R139, R91, 0x10, RZ ;  /* 0x000000105b8b7819 */ /* 0x000fe400000006ff */
[----:B------:R-:W-:Y:S01]  /*5550*/  PRMT R137, R92, 0x8880, RZ ;  /* 0x000088805c897816 */ /* 0x000fe200000000ff */
[----:B------:R-:W-:Y:S01]  /*5560*/  UPRMT UR5, UR37, 0x654, UR5 ;  /* 0x0000065425057896 */ /* 0x000fe20008000005 */
[----:B------:R-:W-:Y:S02]  /*5570*/  SHF.R.S32.HI R88, RZ, 0x18, R91 ;  /* 0x00000018ff587819 */ /* 0x000fe4000001145b */
[C---:B------:R-:W-:Y:S01]  /*5580*/  PRMT R134, R93.reuse, 0x8880, RZ ;  /* 0x000088805d867816 */ /* 0x040fe200000000ff */
[C---:B---3--:R-:W-:Y:S01]  /*5590*/  IMAD R4, R78.reuse, R4, RZ ;  /* 0x000000044e047224 */ /* 0x048fe200078e02ff */
[----:B------:R-:W-:Y:S01]  /*55a0*/  SHF.L.U32 R133, R93, 0x10, RZ ;  /* 0x000000105d857819 */ /* 0x000fe200000006ff */
[----:B------:R-:W-:Y:S01]  /*55b0*/  IMAD R5, R78, R5, RZ ;  /* 0x000000054e057224 */ /* 0x000fe200078e02ff */
[----:B------:R-:W-:Y:S01]  /*55c0*/  PRMT R131, R94, 0x8880, RZ ;  /* 0x000088805e837816 */ /* 0x000fe200000000ff */
[C---:B------:R-:W-:Y:S01]  /*55d0*/  IMAD R6, R78.reuse, R6, RZ ;  /* 0x000000064e067224 */ /* 0x040fe200078e02ff */
[----:B------:R-:W-:Y:S01]  /*55e0*/  SYNCS.ARRIVE.TRANS64.RED.A1T0 RZ, [UR5], RZ ;  /* 0x000000ffffff79a7 */ /* 0x000fe20008100405 */
[-C--:B------:R-:W-:Y:S01]  /*55f0*/  IMAD R4, R81, R80.reuse, R4 ;  /* 0x0000005051047224 */ /* 0x080fe200078e0204 */
[----:B------:R-:W-:Y:S01]  /*5600*/  MOV R81, R145 ;  /* 0x0000009100517202 */ /* 0x000fe20000000f00 */
[----:B------:R-:W-:Y:S01]  /*5610*/  IMAD R7, R78, R7, RZ ;  /* 0x000000074e077224 */ /* 0x000fe200078e02ff */
[----:B------:R-:W-:Y:S01]  /*5620*/  SHF.L.U32 R130, R94, 0x10, RZ ;  /* 0x000000105e827819 */ /* 0x000fe200000006ff */
[-C--:B------:R-:W-:Y:S01]  /*5630*/  IMAD R5, R82, R80.reuse, R5 ;  /* 0x0000005052057224 */ /* 0x080fe200078e0205 */
[----:B------:R-:W-:Y:S01]  /*5640*/  SHF.R.S32.HI R82, RZ, 0x18, R144 ;  /* 0x00000018ff527819 */ /* 0x000fe20000011490 */
[----:B------:R-:W-:Y:S01]  /*5650*/  IMAD R6, R83, R80, R6 ;  /* 0x0000005053067224 */ /* 0x000fe200078e0206 */
[C---:B------:R-:W-:Y:S01]  /*5660*/  PRMT R128, R95.reuse, 0x8880, RZ ;  /* 0x000088805f807816 */ /* 0x040fe200000000ff */
[----:B------:R-:W-:Y:S01]  /*5670*/  IMAD R8, R78, R8, RZ ;  /* 0x000000084e087224 */ /* 0x000fe200078e02ff */
[----:B------:R-:W-:Y:S01]  /*5680*/  SHF.L.U32 R127, R95, 0x10, RZ ;  /* 0x000000105f7f7819 */ /* 0x000fe200000006ff */
[-C--:B------:R-:W-:Y:S01]  /*5690*/  IMAD R7, R84, R80.reuse, R7 ;  /* 0x0000005054077224 */ /* 0x080fe200078e0207 */
[----:B------:R-:W-:Y:S01]  /*56a0*/  PRMT R125, R96, 0x8880, RZ ;  /* 0x00008880607d7816 */ /* 0x000fe200000000ff */
[----:B------:R-:W-:Y:S01]  /*56b0*/  IMAD R9, R78, R9, RZ ;  /* 0x000000094e097224 */ /* 0x000fe200078e02ff */
[----:B------:R-:W-:Y:S01]  /*56c0*/  SHF.L.U32 R124, R96, 0x10, RZ ;  /* 0x00000010607c7819 */ /* 0x000fe200000006ff */
[----:B------:R-:W-:Y:S01]  /*56d0*/  IMAD R8, R81, R80, R8 ;  /* 0x0000005051087224 */ /* 0x000fe200078e0208 */
[----:B------:R-:W-:Y:S01]  /*56e0*/  I2IP.S8.S32.SAT R148, R7, R6, RZ ;  /* 0x0000000607947239 */ /* 0x000fe200000014ff */
[C---:B------:R-:W-:Y:S01]  /*56f0*/  IMAD R10, R78.reuse, R10, RZ ;  /* 0x0000000a4e0a7224 */ /* 0x040fe200078e02ff */
[----:B------:R-:W-:Y:S01]  /*5700*/  PRMT R122, R97, 0x8880, RZ ;  /* 0x00008880617a7816 */ /* 0x000fe200000000ff */
[----:B------:R-:W-:Y:S01]  /*5710*/  IMAD R11, R78, R11, RZ ;  /* 0x0000000b4e0b7224 */ /* 0x000fe200078e02ff */
[----:B------:R-:W-:Y:S01]  /*5720*/  I2IP.S8.S32.SAT R148, R5, R4, R148 ;  /* 0x0000000405947239 */ /* 0x000fe20000001494 */
[----:B------:R-:W-:Y:S01]  /*5730*/  IMAD R9, R82, R80, R9 ;  /* 0x0000005052097224 */ /* 0x000fe200078e0209 */
[----:B------:R-:W-:Y:S01]  /*5740*/  SHF.R.S32.HI R82, RZ, 0x18, R141 ;  /* 0x00000018ff527819 */ /* 0x000fe2000001148d */
[----:B------:R-:W-:Y:S01]  /*5750*/  IMAD R12, R78, R12, RZ ;  /* 0x0000000c4e0c7224 */ /* 0x000fe200078e02ff */
[C---:B------:R-:W-:Y:S01]  /*5760*/  PRMT R119, R98.reuse, 0x8880, RZ ;  /* 0x0000888062777816 */ /* 0x040fe200000000ff */
[----:B------:R-:W-:Y:S01]  /*5770*/  IMAD.MOV.U32 R83, RZ, RZ, R142 ;  /* 0x000000ffff537224 */ /* 0x000fe200078e008e */
[----:B------:R-:W-:Y:S01]  /*5780*/  SHF.L.U32 R118, R98, 0x10, RZ ;  /* 0x0000001062767819 */ /* 0x000fe200000006ff */
[C---:B------:R-:W-:Y:S01]  /*5790*/  IMAD R13, R78.reuse, R13, RZ ;  /* 0x0000000d4e0d7224 */ /* 0x040fe200078e02ff */
[C---:B------:R-:W-:Y:S01]  /*57a0*/  PRMT R116, R99.reuse, 0x8880, RZ ;  /* 0x0000888063747816 */ /* 0x040fe200000000ff */
[C---:B------:R-:W-:Y:S01]  /*57b0*/  IMAD R14, R78.reuse, R14, RZ ;  /* 0x0000000e4e0e7224 */ /* 0x040fe200078e02ff */
[----:B------:R-:W-:Y:S01]  /*57c0*/  SHF.L.U32 R115, R99, 0x10, RZ ;  /* 0x0000001063737819 */ /* 0x000fe200000006ff */
[----:B------:R-:W-:Y:S01]  /*57d0*/  IMAD R15, R78, R15, RZ ;  /* 0x0000000f4e0f7224 */ /* 0x000fe200078e02ff */
[----:B------:R-:W-:Y:S01]  /*57e0*/  PRMT R113, R100, 0x8880, RZ ;  /* 0x0000888064717816 */ /* 0x000fe200000000ff */
[----:B------:R-:W-:Y:S01]  /*57f0*/  IMAD R0, R78, R16, RZ ;  /* 0x000000104e007224 */ /* 0x000fe200078e02ff */
[----:B------:R-:W-:Y:S01]  /*5800*/  SHF.L.U32 R112, R100, 0x10, RZ ;  /* 0x0000001064707819 */ /* 0x000fe200000006ff */
[C---:B------:R-:W-:Y:S01]  /*5810*/  IMAD R2, R78.reuse, R17, RZ ;  /* 0x000000114e027224 */ /* 0x040fe200078e02ff */
[C---:B------:R-:W-:Y:S01]  /*5820*/  PRMT R110, R101.reuse, 0x8880, RZ ;  /* 0x00008880656e7816 */ /* 0x040fe200000000ff */
[C---:B------:R-:W-:Y:S01]  /*5830*/  IMAD R3, R78.reuse, R18, RZ ;  /* 0x000000124e037224 */ /* 0x040fe200078e02ff */
[----:B------:R-:W-:Y:S01]  /*5840*/  SHF.L.U32 R109, R101, 0x10, RZ ;  /* 0x00000010656d7819 */ /* 0x000fe200000006ff */
[----:B------:R-:W-:Y:S01]  /*5850*/  IMAD R19, R78, R19, RZ ;  /* 0x000000134e137224 */ /* 0x000fe200078e02ff */
[----:B------:R-:W-:Y:S01]  /*5860*/  PRMT R107, R102, 0x8880, RZ ;  /* 0x00008880666b7816 */ /* 0x000fe200000000ff */
[C---:B------:R-:W-:Y:S01]  /*5870*/  IMAD R16, R78.reuse, R20, RZ ;  /* 0x000000144e107224 */ /* 0x040fe200078e02ff */
[----:B------:R-:W-:Y:S01]  /*5880*/  PRMT R104, R103, 0x8880, RZ ;  /* 0x0000888067687816 */ /* 0x000fe200000000ff */
[C---:B------:R-:W-:Y:S01]  /*5890*/  IMAD R17, R78.reuse, R21, RZ ;  /* 0x000000154e117224 */ /* 0x040fe200078e02ff */
[----:B------:R-:W-:Y:S01]  /*58a0*/  SHF.L.U32 R143, R89, 0x8, RZ ;  /* 0x00000008598f7819 */ /* 0x000fe200000006ff */
[C---:B------:R-:W-:Y:S01]  /*58b0*/  IMAD R18, R78.reuse, R22, RZ ;  /* 0x000000164e127224 */ /* 0x040fe200078e02ff */
[----:B------:R-:W-:Y:S01]  /*58c0*/  SHF.R.S32.HI R89, RZ, 0x18, R92 ;  /* 0x00000018ff597819 */ /* 0x000fe2000001145c */
[C---:B------:R-:W-:Y:S01]  /*58d0*/  IMAD R23, R78.reuse, R23, RZ ;  /* 0x000000174e177224 */ /* 0x040fe200078e02ff */
[----:B------:R-:W-:Y:S01]  /*58e0*/  SHF.R.S32.HI R81, RZ, 0x18, R143 ;  /* 0x00000018ff517819 */ /* 0x000fe2000001148f */
[----:B------:R-:W-:Y:S01]  /*58f0*/  IMAD R20, R78, R24, RZ ;  /* 0x000000184e147224 */ /* 0x000fe200078e02ff */
[----:B------:R-:W-:Y:S01]  /*5900*/  SHF.L.U32 R87, R90, 0x8, RZ ;  /* 0x000000085a577819 */ /* 0x000fe200000006ff */
[----:B------:R-:W-:Y:S01]  /*5910*/  IMAD R21, R78, R25, RZ ;  /* 0x000000194e157224 */ /* 0x000fe200078e02ff */
[----:B------:R-:W-:Y:S01]  /*5920*/  SHF.R.S32.HI R90, RZ, 0x18, R93 ;  /* 0x00000018ff5a7819 */ /* 0x000fe2000001145d */
[----:B------:R-:W-:Y:S01]  /*5930*/  IMAD R10, R81, R80, R10 ;  /* 0x00000050510a7224 */ /* 0x000fe200078e020a */
[----:B------:R-:W-:Y:S01]  /*5940*/  MOV R81, R140 ;  /* 0x0000008c00517202 */ /* 0x000fe20000000f00 */
[-C--:B------:R-:W-:Y:S01]  /*5950*/  IMAD R11, R85, R80.reuse, R11 ;  /* 0x00000050550b7224 */ /* 0x080fe200078e020b */
[----:B------:R-:W-:Y:S01]  /*5960*/  SHF.R.S32.HI R87, RZ, 0x18, R87 ;  /* 0x00000018ff577819 */ /* 0x000fe20000011457 */
[-C--:B------:R-:W-:Y:S01]  /*5970*/  IMAD R12, R83, R80.reuse, R12 ;  /* 0x00000050530c7224 */ /* 0x080fe200078e020c */
[----:B------:R-:W-:Y:S01]  /*5980*/  SHF.R.S32.HI R83, RZ, 0x18, R139 ;  /* 0x00000018ff537819 */ /* 0x000fe2000001148b */
[----:B------:R-:W-:Y:S01]  /*5990*/  IMAD R13, R82, R80, R13 ;  /* 0x00000050520d7224 */ /* 0x000fe200078e020d */
[----:B------:R-:W-:Y:S01]  /*59a0*/  I2IP.S8.S32.SAT R149, R11, R10, RZ ;  /* 0x0000000a0b957239 */ /* 0x000fe200000014ff */
[-C--:B------:R-:W-:Y:S01]  /*59b0*/  IMAD R14, R87, R80.reuse, R14 ;  /* 0x00000050570e7224 */ /* 0x080fe200078e020e */
[----:B------:R-:W-:Y:S01]  /*59c0*/  SHF.R.S32.HI R82, RZ, 0x18, R136 ;  /* 0x00000018ff527819 */ /* 0x000fe20000011488 */
[----:B------:R-:W-:Y:S01]  /*59d0*/  IMAD R15, R86, R80, R15 ;  /* 0x00000050560f7224 */ /* 0x000fe200078e020f */
[----:B------:R-:W-:Y:S01]  /*59e0*/  I2IP.S8.S32.SAT R149, R9, R8, R149 ;  /* 0x0000000809957239 */ /* 0x000fe20000001495 */
[-C--:B------:R-:W-:Y:S01]  /*59f0*/  IMAD R0, R81, R80.reuse, R0 ;  /* 0x0000005051007224 */ /* 0x080fe200078e0200 */
[----:B------:R-:W-:Y:S01]  /*5a00*/  SHF.L.U32 R138, R91, 0x8, RZ ;  /* 0x000000085b8a7819 */ /* 0x000fe200000006ff */
[----:B------:R-:W-:Y:S01]  /*5a10*/  IMAD R2, R83, R80, R2 ;  /* 0x0000005053027224 */ /* 0x000fe200078e0202 */
[----:B------:R-:W-:Y:S01]  /*5a20*/  I2IP.S8.S32.SAT R150, R15, R14, RZ ;  /* 0x0000000e0f967239 */ /* 0x000fe200000014ff */
[C---:B------:R-:W-:Y:S01]  /*5a30*/  IMAD R22, R78.reuse, R26, RZ ;  /* 0x0000001a4e167224 */ /* 0x040fe200078e02ff */
[----:B------:R-:W-:Y:S01]  /*5a40*/  MOV R83, R137 ;  /* 0x0000008900537202 */ /* 0x000fe20000000f00 */
[C---:B------:R-:W-:Y:S01]  /*5a50*/  IMAD R27, R78.reuse, R27, RZ ;  /* 0x0000001b4e1b7224 */ /* 0x040fe200078e02ff */
[----:B------:R-:W-:Y:S01]  /*5a60*/  I2IP.S8.S32.SAT R150, R13, R12, R150 ;  /* 0x0000000c0d967239 */ /* 0x000fe20000001496 */
[C---:B------:R-:W-:Y:S01]  /*5a70*/  IMAD R24, R78.reuse, R28, RZ ;  /* 0x0000001c4e187224 */ /* 0x040fe200078e02ff */
[----:B------:R-:W-:Y:S01]  /*5a80*/  SHF.R.S32.HI R81, RZ, 0x18, R138 ;  /* 0x00000018ff517819 */ /* 0x000fe2000001148a */
[C---:B------:R-:W-:Y:S01]  /*5a90*/  IMAD R25, R78.reuse, R29, RZ ;  /* 0x0000001d4e197224 */ /* 0x040fe200078e02ff */
[----:B------:R-:W-:Y:S01]  /*5aa0*/  SHF.R.S32.HI R91, RZ, 0x18, R94 ;  /* 0x00000018ff5b7819 */ /* 0x000fe2000001145e */
[----:B------:R-:W-:Y:S01]  /*5ab0*/  IMAD R26, R78, R30, RZ ;  /* 0x0000001e4e1a7224 */ /* 0x000fe200078e02ff */
[----:B------:R-:W-:Y:S01]  /*5ac0*/  SHF.R.S32.HI R94, RZ, 0x18, R97 ;  /* 0x00000018ff5e7819 */ /* 0x000fe20000011461 */
[-C--:B------:R-:W-:Y:S01]  /*5ad0*/  IMAD R3, R81, R80.reuse, R3 ;  /* 0x0000005051037224 */ /* 0x080fe200078e0203 */
[----:B------:R-:W-:Y:S01]  /*5ae0*/  SHF.L.U32 R135, R92, 0x8, RZ ;  /* 0x000000085c877819 */ /* 0x000fe200000006ff */
[----:B------:R-:W-:Y:S01]  /*5af0*/  IMAD R19, R88, R80, R19 ;  /* 0x0000005058137224 */ /* 0x000fe200078e0213 */
[----:B------:R-:W-:Y:S01]  /*5b00*/  MOV R81, R134 ;  /* 0x0000008600517202 */ /* 0x000fe20000000f00 */
[-C--:B------:R-:W-:Y:S01]  /*5b10*/  IMAD R16, R83, R80.reuse, R16 ;  /* 0x0000005053107224 */ /* 0x080fe200078e0210 */
[----:B------:R-:W-:Y:S01]  /*5b20*/  SHF.R.S32.HI R85, RZ, 0x18, R135 ;  /* 0x00000018ff557819 */ /* 0x000fe20000011487 */
[-C--:B------:R-:W-:Y:S01]  /*5b30*/  IMAD R17, R82, R80.reuse, R17 ;  /* 0x0000005052117224 */ /* 0x080fe200078e0211 */
[----:B------:R-:W-:Y:S01]  /*5b40*/  I2IP.S8.S32.SAT R151, R19, R3, RZ ;  /* 0x0000000313977239 */ /* 0x000fe200000014ff */
[----:B------:R-:W-:Y:S01]  /*5b50*/  IMAD R31, R78, R31, RZ ;  /* 0x0000001f4e1f7224 */ /* 0x000fe200078e02ff */
[----:B------:R-:W-:Y:S01]  /*5b60*/  SHF.R.S32.HI R82, RZ, 0x18, R133 ;  /* 0x00000018ff527819 */ /* 0x000fe20000011485 */
[-C--:B------:R-:W-:Y:S01]  /*5b70*/  IMAD R18, R85, R80.reuse, R18 ;  /* 0x0000005055127224 */ /* 0x080fe200078e0212 */
[----:B------:R-:W-:Y:S01]  /*5b80*/  SHF.L.U32 R132, R93, 0x8, RZ ;  /* 0x000000085d847819 */ /* 0x000fe200000006ff */
[----:B------:R-:W-:Y:S01]  /*5b90*/  IMAD R23, R89, R80, R23 ;  /* 0x0000005059177224 */ /* 0x000fe200078e0217 */
[----:B------:R-:W-:Y:S01]  /*5ba0*/  I2IP.S8.S32.SAT R151, R2, R0, R151 ;  /* 0x0000000002977239 */ /* 0x000fe20000001497 */
[-C--:B------:R-:W-:Y:S01]  /*5bb0*/  IMAD R20, R81, R80.reuse, R20 ;  /* 0x0000005051147224 */ /* 0x080fe200078e0214 */
[----:B------:R-:W-:Y:S01]  /*5bc0*/  SHF.R.S32.HI R81, RZ, 0x18, R132 ;  /* 0x00000018ff517819 */ /* 0x000fe20000011484 */
[----:B------:R-:W-:Y:S01]  /*5bd0*/  IMAD R21, R82, R80, R21 ;  /* 0x0000005052157224 */ /* 0x000fe200078e0215 */
[----:B------:R-:W-:Y:S01]  /*5be0*/  I2IP.S8.S32.SAT R160, R23, R18, RZ ;  /* 0x0000001217a07239 */ /* 0x000fe200000014ff */
[----:B------:R-:W-:Y:S01]  /*5bf0*/  IMAD R28, R78, R32, RZ ;  /* 0x000000204e1c7224 */ /* 0x000fe200078e02ff */
[----:B------:R-:W-:Y:S01]  /*5c00*/  MOV R83, R131 ;  /* 0x0000008300537202 */ /* 0x000fe20000000f00 */
[-C--:B------:R-:W-:Y:S01]  /*5c10*/  IMAD R22, R81, R80.reuse, R22 ;  /* 0x0000005051167224 */ /* 0x080fe200078e0216 */
[----:B------:R-:W-:Y:S01]  /*5c20*/  SHF.R.S32.HI R82, RZ, 0x18, R130 ;  /* 0x00000018ff527819 */ /* 0x000fe20000011482 */
[-C--:B------:R-:W-:Y:S01]  /*5c30*/  IMAD R27, R90, R80.reuse, R27 ;  /* 0x000000505a1b7224 */ /* 0x080fe200078e021b */
[----:B------:R-:W-:Y:S01]  /*5c40*/  SHF.R.S32.HI R85, RZ, 0x18, R129 ;  /* 0x00000018ff557819 */ /* 0x000fe20000011481 */
[-C--:B------:R-:W-:Y:S01]  /*5c50*/  IMAD R24, R83, R80.reuse, R24 ;  /* 0x0000005053187224 */ /* 0x080fe200078e0218 */
[----:B------:R1:W-:Y:S01]  /*5c60*/  STS.128 [R180+UR43+0x2200], R148 ;  /* 0x00220094b4007988 */ /* 0x0003e20008000c2b */
[-C--:B------:R-:W-:Y:S01]  /*5c70*/  IMAD R25, R82, R80.reuse, R25 ;  /* 0x0000005052197224 */ /* 0x080fe200078e0219 */
[----:B------:R-:W-:Y:S01]  /*5c80*/  SHF.L.U32 R126, R95, 0x8, RZ ;  /* 0x000000085f7e7819 */ /* 0x000fe200000006ff */
[----:B------:R-:W-:Y:S01]  /*5c90*/  IMAD R26, R85, R80, R26 ;  /* 0x00000050551a7224 */ /* 0x000fe200078e021a */
[----:B------:R-:W-:Y:S01]  /*5ca0*/  I2IP.S8.S32.SAT R160, R17, R16, R160 ;  /* 0x0000001011a07239 */ /* 0x000fe200000014a0 */
[----:B------:R-:W-:Y:S01]  /*5cb0*/  IMAD.MOV.U32 R81, RZ, RZ, R128 ;  /* 0x000000ffff517224 */ /* 0x000fe200078e0080 */
[----:B------:R-:W-:Y:S01]  /*5cc0*/  SHF.R.S32.HI R82, RZ, 0x18, R127 ;  /* 0x00000018ff527819 */ /* 0x000fe2000001147f */
[C---:B------:R-:W-:Y:S01]  /*5cd0*/  IMAD R29, R78.reuse, R33, RZ ;  /* 0x000000214e1d7224 */ /* 0x040fe200078e02ff */
[----:B------:R-:W-:Y:S01]  /*5ce0*/  I2IP.S8.S32.SAT R161, R27, R22, RZ ;  /* 0x000000161ba17239 */ /* 0x000fe200000014ff */
[----:B------:R-:W-:Y:S01]  /*5cf0*/  IMAD R31, R91, R80, R31 ;  /* 0x000000505b1f7224 */ /* 0x000fe200078e021f */
[----:B------:R-:W-:Y:S01]  /*5d00*/  SHF.R.S32.HI R83, RZ, 0x18, R126 ;  /* 0x00000018ff537819 */ /* 0x000fe2000001147e */
[C---:B------:R-:W-:Y:S01]  /*5d10*/  IMAD R30, R78.reuse, R34, RZ ;  /* 0x000000224e1e7224 */ /* 0x040fe200078e02ff */
[----:B------:R-:W-:Y:S01]  /*5d20*/  I2IP.S8.S32.SAT R161, R21, R20, R161 ;  /* 0x0000001415a17239 */ /* 0x000fe200000014a1 */
[----:B------:R-:W-:Y:S01]  /*5d30*/  IMAD R28, R81, R80, R28 ;  /* 0x00000050511c7224 */ /* 0x000fe200078e021c */
[----:B------:R-:W-:Y:S01]  /*5d40*/  SHF.R.S32.HI R92, RZ, 0x18, R95 ;  /* 0x00000018ff5c7819 */ /* 0x000fe2000001145f */
[----:B------:R-:W-:Y:S01]  /*5d50*/  IMAD R35, R78, R35, RZ ;  /* 0x000000234e237224 */ /* 0x000fe200078e02ff */
[----:B------:R-:W-:Y:S01]  /*5d60*/  I2IP.S8.S32.SAT R162, R31, R26, RZ ;  /* 0x0000001a1fa27239 */ /* 0x000fe200000014ff */
[----:B------:R-:W-:Y:S01]  /*5d70*/  IMAD R29, R82, R80, R29 ;  /* 0x00000050521d7224 */ /* 0x000fe200078e021d */
[----:B------:R-:W-:Y:S01]  /*5d80*/  MOV R81, R125 ;  /* 0x0000007d00517202 */ /* 0x000fe20000000f00 */
[----:B------:R-:W-:Y:S01]  /*5d90*/  IMAD R32, R78, R36, RZ ;  /* 0x000000244e207224 */ /* 0x000fe200078e02ff */
[----:B------:R-:W-:Y:S01]  /*5da0*/  I2IP.S8.S32.SAT R162, R25, R24, R162 ;  /* 0x0000001819a27239 */ /* 0x000fe200000014a2 */
[-C--:B------:R-:W-:Y:S01]  /*5db0*/  IMAD R30, R83, R80.reuse, R30 ;  /* 0x00000050531e7224 */ /* 0x080fe200078e021e */
[----:B------:R-:W-:Y:S01]  /*5dc0*/  SHF.L.U32 R123, R96, 0x8, RZ ;  /* 0x00000008607b7819 */ /* 0x000fe200000006ff */
[----:B------:R-:W-:Y:S01]  /*5dd0*/  IMAD R35, R92, R80, R35 ;  /* 0x000000505c237224 */ /* 0x000fe200078e0223 */
[----:B------:R-:W-:Y:S01]  /*5de0*/  SHF.R.S32.HI R82, RZ, 0x18, R124 ;  /* 0x00000018ff527819 */ /* 0x000fe2000001147c */
[C---:B------:R-:W-:Y:S01]  /*5df0*/  IMAD R33, R78.reuse, R37, RZ ;  /* 0x000000254e217224 */ /* 0x040fe200078e02ff */
[----:B------:R-:W-:Y:S01]  /*5e00*/  MOV R83, R122 ;  /* 0x0000007a00537202 */ /* 0x000fe20000000f00 */
[----:B------:R-:W-:Y:S01]  /*5e10*/  IMAD R32, R81, R80, R32 ;  /* 0x0000005051207224 */ /* 0x000fe200078e0220 */
[----:B------:R-:W-:Y:S01]  /*5e20*/  SHF.R.S32.HI R81, RZ, 0x18, R123 ;  /* 0x00000018ff517819 */ /* 0x000fe2000001147b */
[C---:B------:R-:W-:Y:S01]  /*5e30*/  IMAD R34, R78.reuse, R38, RZ ;  /* 0x000000264e227224 */ /* 0x040fe200078e02ff */
[----:B------:R-:W-:Y:S01]  /*5e40*/  SHF.R.S32.HI R93, RZ, 0x18, R96 ;  /* 0x00000018ff5d7819 */ /* 0x000fe20000011460 */
[----:B------:R-:W-:Y:S01]  /*5e50*/  IMAD R39, R78, R39, RZ ;  /* 0x000000274e277224 */ /* 0x000fe200078e02ff */
[----:B------:R-:W-:Y:S01]  /*5e60*/  I2IP.S8.S32.SAT R163, R35, R30, RZ ;  /* 0x0000001e23a37239 */ /* 0x000fe200000014ff */
[----:B------:R-:W-:Y:S01]  /*5e70*/  IMAD R33, R82, R80, R33 ;  /* 0x0000005052217224 */ /* 0x000fe200078e0221 */
[----:B------:R-:W-:Y:S01]  /*5e80*/  SHF.L.U32 R120, R97, 0x8, RZ ;  /* 0x0000000861787819 */ /* 0x000fe200000006ff */
[C---:B------:R-:W-:Y:S01]  /*5e90*/  IMAD R36, R78.reuse, R40, RZ ;  /* 0x000000284e247224 */ /* 0x040fe200078e02ff */
[----:B------:R-:W-:Y:S01]  /*5ea0*/  I2IP.S8.S32.SAT R163, R29, R28, R163 ;  /* 0x0000001c1da37239 */ /* 0x000fe200000014a3 */
[-C--:B------:R-:W-:Y:S01]  /*5eb0*/  IMAD R34, R81, R80.reuse, R34 ;  /* 0x0000005051227224 */ /* 0x080fe200078e0222 */
[----:B------:R-:W-:Y:S01]  /*5ec0*/  SHF.R.S32.HI R82, RZ, 0x18, R121 ;  /* 0x00000018ff527819 */ /* 0x000fe20000011479 */
[C---:B------:R-:W-:Y:S01]  /*5ed0*/  IMAD R37, R78.reuse, R41, RZ ;  /* 0x000000294e257224 */ /* 0x040fe200078e02ff */
[----:B------:R-:W-:Y:S01]  /*5ee0*/  MOV R81, R119 ;  /* 0x0000007700517202 */ /* 0x000fe20000000f00 */
[----:B------:R-:W-:Y:S01]  /*5ef0*/  IMAD R39, R93, R80, R39 ;  /* 0x000000505d277224 */ /* 0x000fe200078e0227 */
[----:B------:R-:W-:Y:S01]  /*5f00*/  SHF.R.S32.HI R85, RZ, 0x18, R120 ;  /* 0x00000018ff557819 */ /* 0x000fe20000011478 */
[C---:B------:R-:W-:Y:S01]  /*5f10*/  IMAD R38, R78.reuse, R42, RZ ;  /* 0x0000002a4e267224 */ /* 0x040fe200078e02ff */
[----:B------:R1:W-:Y:S01]  /*5f20*/  STS.128 [R179+0x2200], R160 ;  /* 0x002200a0b3007388 */ /* 0x0003e20000000c00 */
[----:B------:R-:W-:Y:S01]  /*5f30*/  IMAD R36, R83, R80, R36 ;  /* 0x0000005053247224 */ /* 0x000fe200078e0224 */
[----:B------:R-:W-:Y:S01]  /*5f40*/  I2IP.S8.S32.SAT R172, R39, R34, RZ ;  /* 0x0000002227ac7239 */ /* 0x000fe200000014ff */
[----:B------:R-:W-:Y:S01]  /*5f50*/  IMAD R43, R78, R43, RZ ;  /* 0x0000002b4e2b7224 */ /* 0x000fe200078e02ff */
[----:B------:R-:W-:Y:S01]  /*5f60*/  MOV R83, R116 ;  /* 0x0000007400537202 */ /* 0x000fe20000000f00 */
[----:B------:R-:W-:Y:S01]  /*5f70*/  IMAD R37, R82, R80, R37 ;  /* 0x0000005052257224 */ /* 0x000fe200078e0225 */
[----:B------:R-:W-:Y:S01]  /*5f80*/  I2IP.S8.S32.SAT R172, R33, R32, R172 ;  /* 0x0000002021ac7239 */ /* 0x000fe200000014ac */
[----:B------:R-:W-:Y:S01]  /*5f90*/  IMAD R40, R78, R44, RZ ;  /* 0x0000002c4e287224 */ /* 0x000fe200078e02ff */
[----:B------:R-:W-:Y:S01]  /*5fa0*/  SHF.R.S32.HI R82, RZ, 0x18, R118 ;  /* 0x00000018ff527819 */ /* 0x000fe20000011476 */
[-C--:B------:R-:W-:Y:S01]  /*5fb0*/  IMAD R38, R85, R80.reuse, R38 ;  /* 0x0000005055267224 */ /* 0x080fe200078e0226 */
[----:B------:R-:W-:Y:S01]  /*5fc0*/  SHF.L.U32 R117, R98, 0x8, RZ ;  /* 0x0000000862757819 */ /* 0x000fe200000006ff */
[-C--:B------:R-:W-:Y:S01]  /*5fd0*/  IMAD R43, R94, R80.reuse, R43 ;  /* 0x000000505e2b7224 */ /* 0x080fe200078e022b */
[----:B------:R-:W-:Y:S01]  /*5fe0*/  SHF.R.S32.HI R95, RZ, 0x18, R98 ;  /* 0x00000018ff5f7819 */ /* 0x000fe20000011462 */
[C---:B------:R-:W-:Y:S01]  /*5ff0*/  IMAD R41, R78.reuse, R45, RZ ;  /* 0x0000002d4e297224 */ /* 0x040fe200078e02ff */
[----:B------:R-:W-:Y:S01]  /*6000*/  SHF.R.S32.HI R85, RZ, 0x18, R114 ;  /* 0x00000018ff557819 */ /* 0x000fe20000011472 */
[----:B------:R-:W-:Y:S01]  /*6010*/  IMAD R40, R81, R80, R40 ;  /* 0x0000005051287224 */ /* 0x000fe200078e0228 */
[----:B------:R-:W-:Y:S01]  /*6020*/  SHF.R.S32.HI R81, RZ, 0x18, R117 ;  /* 0x00000018ff517819 */ /* 0x000fe20000011475 */
[C---:B------:R-:W-:Y:S01]  /*6030*/  IMAD R42, R78.reuse, R46, RZ ;  /* 0x0000002e4e2a7224 */ /* 0x040fe200078e02ff */
[----:B------:R-:W-:Y:S01]  /*6040*/  I2IP.S8.S32.SAT R173, R43, R38, RZ ;  /* 0x000000262bad7239 */ /* 0x000fe200000014ff */
[----:B------:R-:W-:Y:S01]  /*6050*/  IMAD R47, R78, R47, RZ ;  /* 0x0000002f4e2f7224 */ /* 0x000fe200078e02ff */
[----:B------:R-:W-:Y:S01]  /*6060*/  SHF.R.S32.HI R96, RZ, 0x18, R99 ;  /* 0x00000018ff607819 */ /* 0x000fe20000011463 */
[----:B------:R-:W-:Y:S01]  /*6070*/  IMAD R41, R82, R80, R41 ;  /* 0x0000005052297224 */ /* 0x000fe200078e0229 */
[----:B------:R-:W-:Y:S01]  /*6080*/  I2IP.S8.S32.SAT R173, R37, R36, R173 ;  /* 0x0000002425ad7239 */ /* 0x000fe200000014ad */
[C---:B------:R-:W-:Y:S01]  /*6090*/  IMAD R44, R78.reuse, R48, RZ ;  /* 0x000000304e2c7224 */ /* 0x040fe200078e02ff */
[----:B------:R-:W-:Y:S01]  /*60a0*/  SHF.R.S32.HI R82, RZ, 0x18, R115 ;  /* 0x00000018ff527819 */ /* 0x000fe20000011473 */
[-C--:B------:R-:W-:Y:S01]  /*60b0*/  IMAD R42, R81, R80.reuse, R42 ;  /* 0x00000050512a7224 */ /* 0x080fe200078e022a */
[----:B------:R-:W-:Y:S01]  /*60c0*/  SHF.R.S32.HI R97, RZ, 0x18, R100 ;  /* 0x00000018ff617819 */ /* 0x000fe20000011464 */
[C---:B------:R-:W-:Y:S01]  /*60d0*/  IMAD R45, R78.reuse, R49, RZ ;  /* 0x000000314e2d7224 */ /* 0x040fe200078e02ff */
[----:B------:R-:W-:Y:S01]  /*60e0*/  SHF.R.S32.HI R98, RZ, 0x18, R101 ;  /* 0x00000018ff627819 */ /* 0x000fe20000011465 */
[----:B------:R-:W-:Y:S01]  /*60f0*/  IMAD R47, R95, R80, R47 ;  /* 0x000000505f2f7224 */ /* 0x000fe200078e022f */
[----:B------:R-:W-:Y:S01]  /*6100*/  SHF.R.S32.HI R99, RZ, 0x18, R102 ;  /* 0x00000018ff637819 */ /* 0x000fe20000011466 */
[----:B------:R-:W-:Y:S01]  /*6110*/  IMAD R46, R78, R50, RZ ;  /* 0x000000324e2e7224 */ /* 0x000fe200078e02ff */
[----:B------:R-:W-:Y:S01]  /*6120*/  SHF.L.U32 R111, R100, 0x8, RZ ;  /* 0x00000008646f7819 */ /* 0x000fe200000006ff */
        /* <DEDUP_REMOVED lines=9> */
[----:B------:R-:W-:Y:S01]  /*61c0*/  SHF.R.S32.HI R100, RZ, 0x18, R103 ;  /* 0x00000018ff647819 */ /* 0x000fe20000011467 */
[----:B------:R-:W-:Y:S01]  /*61d0*/  IMAD.MOV.U32 R81, RZ, RZ, R113 ;  /* 0x000000ffff517224 */ /* 0x000fe200078e0071 */
[----:B------:R-:W-:Y:S01]  /*61e0*/  SHF.L.U32 R108, R101, 0x8, RZ ;  /* 0x00000008656c7819 */ /* 0x000fe200000006ff */
[-C--:B------:R-:W-:Y:S01]  /*61f0*/  IMAD R51, R96, R80.reuse, R51 ;  /* 0x0000005060337224 */ /* 0x080fe200078e0233 */
[----:B------:R-:W-:Y:S01]  /*6200*/  SHF.L.U32 R105, R102, 0x8, RZ ;  /* 0x0000000866697819 */ /* 0x000fe200000006ff */
[C---:B------:R-:W-:Y:S01]  /*6210*/  IMAD R49, R78.reuse, R53, RZ ;  /* 0x000000354e317224 */ /* 0x040fe200078e02ff */
[----:B------:R-:W-:Y:S01]  /*6220*/  SHF.L.U32 R102, R103, 0x10, RZ ;  /* 0x0000001067667819 */ /* 0x000fe200000006ff */
[----:B------:R-:W-:Y:S01]  /*6230*/  IMAD R48, R81, R80, R48 ;  /* 0x0000005051307224 */ /* 0x000fe200078e0230 */
[----:B------:R-:W-:Y:S01]  /*6240*/  SHF.R.S32.HI R81, RZ, 0x18, R111 ;  /* 0x00000018ff517819 */ /* 0x000fe2000001146f */
[C---:B------:R-:W-:Y:S01]  /*6250*/  IMAD R50, R78.reuse, R54, RZ ;  /* 0x000000364e327224 */ /* 0x040fe200078e02ff */
[----:B------:R-:W-:Y:S01]  /*6260*/  I2IP.S8.S32.SAT R175, R51, R46, RZ ;  /* 0x0000002e33af7239 */ /* 0x000fe200000014ff */
[----:B------:R-:W-:Y:S01]  /*6270*/  IMAD R55, R78, R55, RZ ;  /* 0x000000374e377224 */ /* 0x000fe200078e02ff */
[----:B------:R-:W-:Y:S01]  /*6280*/  SHF.L.U32 R101, R103, 0x8, RZ ;  /* 0x0000000867657819 */ /* 0x000fe200000006ff */
[----:B------:R-:W-:Y:S01]  /*6290*/  IMAD R49, R82, R80, R49 ;  /* 0x0000005052317224 */ /* 0x000fe200078e0231 */
[----:B------:R-:W-:Y:S01]  /*62a0*/  I2IP.S8.S32.SAT R175, R45, R44, R175 ;  /* 0x0000002c2daf7239 */ /* 0x000fe200000014af */
[C---:B------:R-:W-:Y:S01]  /*62b0*/  IMAD R52, R78.reuse, R56, RZ ;  /* 0x000000384e347224 */ /* 0x040fe200078e02ff */
[----:B------:R-:W-:Y:S01]  /*62c0*/  SHF.R.S32.HI R82, RZ, 0x18, R109 ;  /* 0x00000018ff527819 */ /* 0x000fe2000001146d */
[-C--:B------:R-:W-:Y:S01]  /*62d0*/  IMAD R50, R81, R80.reuse, R50 ;  /* 0x0000005051327224 */ /* 0x080fe200078e0232 */
[----:B------:R-:W-:Y:S01]  /*62e0*/  SHF.R.S32.HI R81, RZ, 0x18, R108 ;  /* 0x00000018ff517819 */ /* 0x000fe2000001146c */
[C---:B------:R-:W-:Y:S01]  /*62f0*/  IMAD R53, R78.reuse, R57, RZ ;  /* 0x000000394e357224 */ /* 0x040fe200078e02ff */
[----:B------:R1:W-:Y:S01]  /*6300*/  STS.128 [R178+0x2200], R172 ;  /* 0x002200acb2007388 */ /* 0x0003e20000000c00 */
[----:B------:R-:W-:Y:S02]  /*6310*/  IMAD R55, R97, R80, R55 ;  /* 0x0000005061377224 */ /* 0x000fe400078e0237 */
[C---:B------:R-:W-:Y:S02]  /*6320*/  IMAD R54, R78.reuse, R58, RZ ;  /* 0x0000003a4e367224 */ /* 0x040fe400078e02ff */
[----:B------:R-:W-:Y:S01]  /*6330*/  IMAD R52, R83, R80, R52 ;  /* 0x0000005053347224 */ /* 0x000fe200078e0234 */
[----:B------:R-:W-:Y:S01]  /*6340*/  I2IP.S8.S32.SAT R192, R55, R50, RZ ;  /* 0x0000003237c07239 */ /* 0x000fe200000014ff */
[----:B------:R-:W-:Y:S01]  /*6350*/  IMAD R59, R78, R59, RZ ;  /* 0x0000003b4e3b7224 */ /* 0x000fe200078e02ff */
[----:B------:R-:W-:Y:S01]  /*6360*/  MOV R83, R107 ;  /* 0x0000006b00537202 */ /* 0x000fe20000000f00 */
[----:B------:R-:W-:Y:S01]  /*6370*/  IMAD R53, R82, R80, R53 ;  /* 0x0000005052357224 */ /* 0x000fe200078e0235 */
[----:B------:R-:W-:Y:S01]  /*6380*/  I2IP.S8.S32.SAT R192, R49, R48, R192 ;  /* 0x0000003031c07239 */ /* 0x000fe200000014c0 */
[C---:B------:R-:W-:Y:S01]  /*6390*/  IMAD R56, R78.reuse, R60, RZ ;  /* 0x0000003c4e387224 */ /* 0x040fe200078e02ff */
[----:B------:R-:W-:Y:S01]  /*63a0*/  SHF.R.S32.HI R82, RZ, 0x18, R106 ;  /* 0x00000018ff527819 */ /* 0x000fe2000001146a */
[-C--:B------:R-:W-:Y:S01]  /*63b0*/  IMAD R54, R81, R80.reuse, R54 ;  /* 0x0000005051367224 */ /* 0x080fe200078e0236 */
[----:B------:R-:W-:Y:S01]  /*63c0*/  SHF.R.S32.HI R81, RZ, 0x18, R105 ;  /* 0x00000018ff517819 */ /* 0x000fe20000011469 */
[----:B------:R-:W-:Y:S02]  /*63d0*/  IMAD R57, R78, R61, RZ ;  /* 0x0000003d4e397224 */ /* 0x000fe400078e02ff */
[----:B------:R-:W-:Y:S02]  /*63e0*/  IMAD R59, R98, R80, R59 ;  /* 0x00000050623b7224 */ /* 0x000fe400078e023b */
[C---:B------:R-:W-:Y:S02]  /*63f0*/  IMAD R58, R78.reuse, R62, RZ ;  /* 0x0000003e4e3a7224 */ /* 0x040fe400078e02ff */
[----:B------:R-:W-:Y:S01]  /*6400*/  IMAD R56, R83, R80, R56 ;  /* 0x0000005053387224 */ /* 0x000fe200078e0238 */
[----:B------:R-:W-:Y:S01]  /*6410*/  I2IP.S8.S32.SAT R193, R59, R54, RZ ;  /* 0x000000363bc17239 */ /* 0x000fe200000014ff */
[----:B------:R-:W-:Y:S01]  /*6420*/  IMAD R63, R78, R63, RZ ;  /* 0x0000003f4e3f7224 */ /* 0x000fe200078e02ff */
[----:B------:R-:W-:Y:S01]  /*6430*/  MOV R83, R104 ;  /* 0x0000006800537202 */ /* 0x000fe20000000f00 */
[----:B------:R-:W-:Y:S01]  /*6440*/  IMAD R57, R82, R80, R57 ;  /* 0x0000005052397224 */ /* 0x000fe200078e0239 */
[----:B------:R-:W-:Y:S01]  /*6450*/  SHF.R.S32.HI R82, RZ, 0x18, R102 ;  /* 0x00000018ff527819 */ /* 0x000fe20000011466 */
[C---:B------:R-:W-:Y:S01]  /*6460*/  IMAD R60, R78.reuse, R64, RZ ;  /* 0x000000404e3c7224 */ /* 0x040fe200078e02ff */
[----:B------:R-:W-:Y:S01]  /*6470*/  I2IP.S8.S32.SAT R193, R53, R52, R193 ;  /* 0x0000003435c17239 */ /* 0x000fe200000014c1 */
[-C--:B------:R-:W-:Y:S01]  /*6480*/  IMAD R58, R81, R80.reuse, R58 ;  /* 0x00000050513a7224 */ /* 0x080fe200078e023a */
[----:B------:R-:W-:Y:S01]  /*6490*/  SHF.R.S32.HI R81, RZ, 0x18, R101 ;  /* 0x00000018ff517819 */ /* 0x000fe20000011465 */
[C---:B------:R-:W-:Y:S02]  /*64a0*/  IMAD R61, R78.reuse, R65, RZ ;  /* 0x000000414e3d7224 */ /* 0x040fe400078e02ff */
[-C--:B------:R-:W-:Y:S02]  /*64b0*/  IMAD R63, R99, R80.reuse, R63 ;  /* 0x00000050633f7224 */ /* 0x080fe400078e023f */
[----:B------:R-:W-:Y:S02]  /*64c0*/  IMAD R60, R83, R80, R60 ;  /* 0x00000050533c7224 */ /* 0x000fe400078e023c */
[----:B------:R-:W-:Y:S01]  /*64d0*/  IMAD R62, R78, R66, RZ ;  /* 0x000000424e3e7224 */ /* 0x000fe200078e02ff */
[----:B------:R-:W-:Y:S01]  /*64e0*/  I2IP.S8.S32.SAT R194, R63, R58, RZ ;  /* 0x0000003a3fc27239 */ /* 0x000fe200000014ff */
[----:B------:R-:W-:Y:S02]  /*64f0*/  IMAD R61, R82, R80, R61 ;  /* 0x00000050523d7224 */ /* 0x000fe400078e023d */
[----:B------:R-:W-:Y:S01]  /*6500*/  IMAD R67, R78, R67, RZ ;  /* 0x000000434e437224 */ /* 0x000fe200078e02ff */
[----:B------:R-:W-:Y:S01]  /*6510*/  I2IP.S8.S32.SAT R194, R57, R56, R194 ;  /* 0x0000003839c27239 */ /* 0x000fe200000014c2 */
[-C--:B------:R-:W-:Y:S02]  /*6520*/  IMAD R62, R81, R80.reuse, R62 ;  /* 0x00000050513e7224 */ /* 0x080fe400078e023e */
[----:B------:R-:W-:Y:S05]  /*6530*/  IMAD R67, R100, R80, R67 ;  /* 0x0000005064437224 */ /* 0x000fea00078e0243 */
[----:B------:R-:W-:Y:S04]  /*6540*/  I2IP.S8.S32.SAT R189, R67, R62, RZ ;  /* 0x0000003e43bd7239 */ /* 0x000fe800000014ff */
[----:B------:R-:W-:Y:S02]  /*6550*/  I2IP.S8.S32.SAT R195, R61, R60, R189 ;  /* 0x0000003c3dc37239 */ /* 0x000fe400000014bd */
[----:B------:R-:W-:Y:S03]  /*6560*/  IADD3 R189, PT, PT, R76, 0x1, RZ ;  /* 0x000000014cbd7810 */ /* 0x000fe60007ffe0ff */
[----:B------:R1:W-:Y:S01]  /*6570*/  STS.128 [R177+0x2200], R192 ;  /* 0x002200c0b1007388 */ /* 0x0003e20000000c00 */
[----:B------:R-:W-:Y:S01]  /*6580*/  @!PT LDS RZ, [RZ] ;  /* 0x00000000fffff984 */ /* 0x000fe20000000800 */
[----:B------:R-:W-:Y:S01]  /*6590*/  @!PT LDS RZ, [RZ] ;  /* 0x00000000fffff984 */ /* 0x000fe20000000800 */
[----:B------:R-:W-:Y:S01]  /*65a0*/  @!PT LDS RZ, [RZ] ;  /* 0x00000000fffff984 */ /* 0x000fe20000000800 */
[----:B------:R-:W-:Y:S01]  /*65b0*/  @!PT LDS RZ, [RZ] ;  /* 0x00000000fffff984 */ /* 0x000fe20000000800 */
[----:B------:R3:W-:Y:S07]  /*65c0*/  MEMBAR.ALL.CTA ;  /* 0x0000000000007992 */ /* 0x0007ee0000008000 */
[----:B---3--:R-:W3:Y:S02]  /*65d0*/  FENCE.VIEW.ASYNC.S ;  /* 0x00000000000073c6 */ /* 0x008ee40000000000 */
[----:B---3--:R-:W-:Y:S06]  /*65e0*/  BAR.SYNC.DEFER_BLOCKING 0x1, 0x80 ;  /* 0x0042000000007b1d */ /* 0x008fec0000010000 */
[----:B------:R-:W-:Y:S05]  /*65f0*/  @P0 BRA `(.L_x_91) ;  /* 0x0000000000340947 */ /* 0x000fea0003800000 */
[----:B------:R-:W-:Y:S01]  /*6600*/  UIADD3 UR12, UPT, UPT, UR43, 0x2200, URZ ;  /* 0x000022002b0c7890 */ /* 0x000fe2000fffe0ff */
[----:B------:R-:W-:Y:S01]  /*6610*/  R2UR UR9, R165 ;  /* 0x00000000a50972ca */ /* 0x000fe200000e0000 */
[----:B------:R-:W-:Y:S01]  /*6620*/  UIADD3 UR10, UP0, UPT, UR46, 0x680, URZ ;  /* 0x000006802e0a7890 */ /* 0x000fe2000ff1e0ff */
[----:B------:R-:W-:Y:S01]  /*6630*/  R2UR UR8, R167 ;  /* 0x00000000a70872ca */ /* 0x000fe200000e0000 */
[----:B------:R-:W-:Y:S02]  /*6640*/  UMOV UR7, UR36 ;  /* 0x0000002400077c82 */ /* 0x000fe40008000000 */
[----:B------:R-:W-:Y:S01]  /*6650*/  IMAD.U32 R186, RZ, RZ, UR12 ;  /* 0x0000000cffba7e24 */ /* 0x000fe2000f8e00ff */
[----:B------:R-:W-:Y:S04]  /*6660*/  UIADD3.X UR11, UPT, UPT, URZ, UR47, URZ, UP0, !UPT ;  /* 0x0000002fff0b7290 */ /* 0x000fe800087fe4ff */
[----:B------:R-:W-:Y:S03]  /*6670*/  R2UR UR4, R186 ;  /* 0x00000000ba0472ca */ /* 0x000fe600000e0000 */
[----:B------:R-:W-:Y:S02]  /*6680*/  USHF.L.U32 UR5, UR9, 0x6, URZ ;  /* 0x0000000609057899 */ /* 0x000fe400080006ff */
[----:B------:R-:W-:Y:S09]  /*6690*/  USHF.L.U32 UR6, UR8, 0x7, URZ ;  /* 0x0000000708067899 */ /* 0x000ff200080006ff */
[----:B------:R3:W-:Y:S01]  /*66a0*/  UTMASTG.3D [UR4], [UR10] ;  /* 0x000000040a0073b5 */ /* 0x0007e20008010000 */
[----:B------:R0:W-:Y:S01]  /*66b0*/  UTMACMDFLUSH ;  /* 0x00000000000079b7 */ /* 0x0001e20000000000 */
[----:B---3--:R-:W-:Y:S04]  /*66c0*/  DEPBAR.LE SB0, 0x0 ;  /* 0x000080000000791a */ /* 0x008fe80000000000 */
.L_x_91:
[----:B------:R-:W-:Y:S05]  /*66d0*/  BSYNC.RECONVERGENT B0 ;  /* 0x0000000000007941 */ /* 0x000fea0003800200 */
.L_x_90:
[----:B------:R-:W-:Y:S01]  /*66e0*/  BAR.SYNC.DEFER_BLOCKING 0x1, 0x80 ;  /* 0x0042000000007b1d */ /* 0x000fe20000010000 */
[----:B------:R-:W-:Y:S01]  /*66f0*/  ISETP.NE.AND P2, PT, R187, RZ, PT ;  /* 0x000000ffbb00720c */ /* 0x000fe20003f45270 */
[----:B------:R-:W-:Y:S01]  /*6700*/  IMAD.IADD R165, R75, 0x1, R164 ;  /* 0x000000014ba57824 */ /* 0x000fe200078e02a4 */
[----:B------:R-:W-:Y:S01]  /*6710*/  ISETP.NE.AND P0, PT, R188, 0x2, PT ;  /* 0x00000002bc00780c */ /* 0x000fe20003f05270 */
[----:B------:R-:W-:Y:S01]  /*6720*/  IMAD.IADD R167, R77, 0x1, R166 ;  /* 0x000000014da77824 */ /* 0x000fe200078e02a6 */
[----:B------:R-:W-:Y:S02]  /*6730*/  ISETP.NE.AND P1, PT, R189, 0x4, PT ;  /* 0x00000004bd00780c */ /* 0x000fe40003f25270 */
[----:B------:R-:W-:Y:S02]  /*6740*/  SEL R3, RZ, 0x1, P0 ;  /* 0x00000001ff037807 */ /* 0x000fe40000000000 */
[----:B------:R-:W-:Y:S02]  /*6750*/  SEL R0, RZ, 0x1, P1 ;  /* 0x00000001ff007807 */ /* 0x000fe40000800000 */
[----:B------:R-:W-:Y:S02]  /*6760*/  LOP3.LUT R184, R184, R3, RZ, 0x3c, !PT ;  /* 0x00000003b8b87212 */ /* 0x000fe400078e3cff */
[----:B------:R-:W-:Y:S02]  /*6770*/  LOP3.LUT R185, R185, R0, RZ, 0x3c, !PT ;  /* 0x00000000b9b97212 */ /* 0x000fe400078e3cff */
[----:B------:R-:W-:Y:S02]  /*6780*/  @P2 R2UR UR36, R182 ;  /* 0x00000000b62422ca */ /* 0x000fe400000e0000 */
[----:B------:R-:W-:Y:S02]  /*6790*/  SEL R188, R188, RZ, P0 ;  /* 0x000000ffbcbc7207 */ /* 0x000fe40000000000 */
[----:B------:R-:W-:Y:S01]  /*67a0*/  SEL R76, R189, RZ, P1 ;  /* 0x000000ffbd4c7207 */ /* 0x000fe20000800000 */
[----:B------:R-:W-:Y:S10]  /*67b0*/  @P2 BRA `(.L_x_92) ;  /* 0xffffffdc00342947 */ /* 0x000ff4000383ffff */
[----:B------:R-:W-:Y:S05]  /*67c0*/  EXIT ;  /* 0x000000000000794d */ /* 0x000fea0003800000 */
.L_x_19:
[----:B--2---:R2:W1:Y:S02]  /*67d0*/  SYNCS.PHASECHK.TRANS64.TRYWAIT P0, [R3+URZ+0xb0], R2 ;  /* 0x0000b002030075a7 */ /* 0x00446400080011ff */
[----:B-1----:R-:W-:Y:S05]  /*67e0*/  @!P0 NANOSLEEP.SYNCS 0x989680 ;  /* 0x009896800000895d */ /* 0x002fea0003900000 */
[----:B------:R-:W1:Y:S02]  /*67f0*/  @!P0 SYNCS.PHASECHK.TRANS64 P0, [R3+URZ+0xb0], R2 ;  /* 0x0000b002030085a7 */ /* 0x000e6400080010ff */
[----:B-1----:R-:W-:Y:S05]  /*6800*/  @!P0 BRA `(.L_x_19) ;  /* 0xfffffffc00f08947 */ /* 0x002fea000383ffff */
[----:B------:R-:W-:Y:S05]  /*6810*/  BRA `(.L_x_93) ;  /* 0xffffffac004c7947 */ /* 0x000fea000383ffff */
.L_x_22:
[----:B-1----:R-:W-:-:S07]  /*6820*/  MOV R2, UR33 ;  /* 0x0000002100027c02 */ /* 0x002fce0008000f00 */
.L_x_94:
[----:B-1----:R1:W2:Y:S02]  /*6830*/  SYNCS.PHASECHK.TRANS64.TRYWAIT P0, [R2+URZ+0x10], R5 ;  /* 0x00001005020075a7 */ /* 0x0022a400080011ff */
[----:B--2---:R-:W-:Y:S05]  /*6840*/  @!P0 NANOSLEEP.SYNCS 0x989680 ;  /* 0x009896800000895d */ /* 0x004fea0003900000 */
[----:B------:R-:W2:Y:S02]  /*6850*/  @!P0 SYNCS.PHASECHK.TRANS64 P0, [R2+URZ+0x10], R5 ;  /* 0x00001005020085a7 */ /* 0x000ea400080010ff */
[----:B--2---:R-:W-:Y:S05]  /*6860*/  @!P0 BRA `(.L_x_94) ;  /* 0xfffffffc00f08947 */ /* 0x004fea000383ffff */
[----:B------:R-:W-:Y:S05]  /*6870*/  BRA `(.L_x_21) ;  /* 0xffffffac009c7947 */ /* 0x000fea000383ffff */
.L_x_28:
[----:B-1----:R-:W-:-:S07]  /*6880*/  MOV R2, UR17 ;  /* 0x0000001100027c02 */ /* 0x002fce0008000f00 */
.L_x_95:
[----:B-1----:R1:W2:Y:S02]  /*6890*/  SYNCS.PHASECHK.TRANS64.TRYWAIT P0, [R2+URZ+0x10], R5 ;  /* 0x00001005020075a7 */ /* 0x0022a400080011ff */
[----:B--2---:R-:W-:Y:S05]  /*68a0*/  @!P0 NANOSLEEP.SYNCS 0x989680 ;  /* 0x009896800000895d */ /* 0x004fea0003900000 */
[----:B------:R-:W2:Y:S02]  /*68b0*/  @!P0 SYNCS.PHASECHK.TRANS64 P0, [R2+URZ+0x10], R5 ;  /* 0x00001005020085a7 */ /* 0x000ea400080010ff */
[----:B--2---:R-:W-:Y:S05]  /*68c0*/  @!P0 BRA `(.L_x_95) ;  /* 0xfffffffc00f08947 */ /* 0x004fea000383ffff */
[----:B------:R-:W-:Y:S05]  /*68d0*/  BRA `(.L_x_27) ;  /* 0xffffffb000447947 */ /* 0x000fea000383ffff */
.L_x_32:
[----:B-1----:R1:W2:Y:S02]  /*68e0*/  SYNCS.PHASECHK.TRANS64.TRYWAIT P0, [R2+URZ+0x40], R3 ;  /* 0x00004003020075a7 */ /* 0x0022a400080011ff */
[----:B--2---:R-:W-:Y:S05]  /*68f0*/  @!P0 NANOSLEEP.SYNCS 0x989680 ;  /* 0x009896800000895d */ /* 0x004fea0003900000 */
[----:B------:R-:W2:Y:S02]  /*6900*/  @!P0 SYNCS.PHASECHK.TRANS64 P0, [R2+URZ+0x40], R3 ;  /* 0x00004003020085a7 */ /* 0x000ea400080010ff */
[----:B--2---:R-:W-:Y:S05]  /*6910*/  @!P0 BRA `(.L_x_32) ;  /* 0xfffffffc00f08947 */ /* 0x004fea000383ffff */
[----:B------:R-:W-:Y:S05]  /*6920*/  BRA `(.L_x_96) ;  /* 0xffffffb000d47947 */ /* 0x000fea000383ffff */
.L_x_36:
[----:B----4-:R-:W-:-:S07]  /*6930*/  MOV R0, UR4 ;  /* 0x0000000400007c02 */ /* 0x010fce0008000f00 */
.L_x_97:
[----:B-1----:R1:W2:Y:S02]  /*6940*/  SYNCS.PHASECHK.TRANS64.TRYWAIT P0, [R0+URZ], R3 ;  /* 0x00000003000075a7 */ /* 0x0022a400080011ff */
[----:B--2---:R-:W-:Y:S05]  /*6950*/  @!P0 NANOSLEEP.SYNCS 0x989680 ;  /* 0x009896800000895d */ /* 0x004fea0003900000 */
[----:B------:R-:W2:Y:S02]  /*6960*/  @!P0 SYNCS.PHASECHK.TRANS64 P0, [R0+URZ], R3 ;  /* 0x00000003000085a7 */ /* 0x000ea400080010ff */
[----:B--2---:R-:W-:Y:S05]  /*6970*/  @!P0 BRA `(.L_x_97) ;  /* 0xfffffffc00f08947 */ /* 0x004fea000383ffff */
[----:B------:R-:W-:Y:S05]  /*6980*/  BRA `(.L_x_98) ;  /* 0xffffffb800447947 */ /* 0x000fea000383ffff */
.L_x_39:
[----:B-1----:R1:W2:Y:S02]  /*6990*/  SYNCS.PHASECHK.TRANS64.TRYWAIT P0, [R0+URZ+0xa0], R5 ;  /* 0x0000a005000075a7 */ /* 0x0022a400080011ff */
[----:B--2---:R-:W-:Y:S05]  /*69a0*/  @!P0 NANOSLEEP.SYNCS 0x989680 ;  /* 0x009896800000895d */ /* 0x004fea0003900000 */
[----:B------:R-:W2:Y:S02]  /*69b0*/  @!P0 SYNCS.PHASECHK.TRANS64 P0, [R0+URZ+0xa0], R5 ;  /* 0x0000a005000085a7 */ /* 0x000ea400080010ff */
[----:B--2---:R-:W-:Y:S05]  /*69c0*/  @!P0 BRA `(.L_x_39) ;  /* 0xfffffffc00f08947 */ /* 0x004fea000383ffff */
[----:B------:R-:W-:Y:S05]  /*69d0*/  BRA `(.L_x_99) ;  /* 0xffffffb800a07947 */ /* 0x000fea000383ffff */
.L_x_40:
[----:B------:R-:W-:-:S07]  /*69e0*/  MOV R0, UR5 ;  /* 0x0000000500007c02 */ /* 0x000fce0008000f00 */
.L_x_100:
[----:B-1----:R1:W2:Y:S02]  /*69f0*/  SYNCS.PHASECHK.TRANS64.TRYWAIT P0, [R0+URZ+0x50], R5 ;  /* 0x00005005000075a7 */ /* 0x0022a400080011ff */
[----:B--2---:R-:W-:Y:S05]  /*6a00*/  @!P0 NANOSLEEP.SYNCS 0x989680 ;  /* 0x009896800000895d */ /* 0x004fea0003900000 */
[----:B------:R-:W2:Y:S02]  /*6a10*/  @!P0 SYNCS.PHASECHK.TRANS64 P0, [R0+URZ+0x50], R5 ;  /* 0x00005005000085a7 */ /* 0x000ea400080010ff */
[----:B--2---:R-:W-:Y:S05]  /*6a20*/  @!P0 BRA `(.L_x_100) ;  /* 0xfffffffc00f08947 */ /* 0x004fea000383ffff */
[----:B------:R-:W-:Y:S05]  /*6a30*/  BRA `(.L_x_101) ;  /* 0xffffffb800b07947 */ /* 0x000fea000383ffff */
.L_x_41:
[----:B-1----:R1:W2:Y:S02]  /*6a40*/  SYNCS.PHASECHK.TRANS64.TRYWAIT P1, [R0+URZ+0x40], R5 ;  /* 0x00004005000075a7 */ /* 0x0022a400080211ff */
[----:B--2---:R-:W-:Y:S05]  /*6a50*/  @!P1 NANOSLEEP.SYNCS 0x989680 ;  /* 0x009896800000995d */ /* 0x004fea0003900000 */
[----:B------:R-:W2:Y:S02]  /*6a60*/  @!P1 SYNCS.PHASECHK.TRANS64 P1, [R0+URZ+0x40], R5 ;  /* 0x00004005000095a7 */ /* 0x000ea400080210ff */
[----:B--2---:R-:W-:Y:S05]  /*6a70*/  @!P1 BRA `(.L_x_41) ;  /* 0xfffffffc00f09947 */ /* 0x004fea000383ffff */
[----:B------:R-:W-:Y:S05]  /*6a80*/  BRA `(.L_x_102) ;  /* 0xffffffb800e07947 */ /* 0x000fea000383ffff */
.L_x_44:
[----:B------:R-:W-:-:S07]  /*6a90*/  MOV R0, UR5 ;  /* 0x0000000500007c02 */ /* 0x000fce0008000f00 */
.L_x_103:
[----:B-1----:R1:W2:Y:S02]  /*6aa0*/  SYNCS.PHASECHK.TRANS64.TRYWAIT P0, [R0+URZ+0x50], R3 ;  /* 0x00005003000075a7 */ /* 0x0022a400080011ff */
[----:B--2---:R-:W-:Y:S05]  /*6ab0*/  @!P0 NANOSLEEP.SYNCS 0x989680 ;  /* 0x009896800000895d */ /* 0x004fea0003900000 */
[----:B------:R-:W2:Y:S02]  /*6ac0*/  @!P0 SYNCS.PHASECHK.TRANS64 P0, [R0+URZ+0x50], R3 ;  /* 0x00005003000085a7 */ /* 0x000ea400080010ff */
[----:B--2---:R-:W-:Y:S05]  /*6ad0*/  @!P0 BRA `(.L_x_103) ;  /* 0xfffffffc00f08947 */ /* 0x004fea000383ffff */
[----:B------:R-:W-:Y:S05]  /*6ae0*/  BRA `(.L_x_43) ;  /* 0xffffffbc00347947 */ /* 0x000fea000383ffff */
.L_x_51:
[----:B-1----:R1:W2:Y:S02]  /*6af0*/  SYNCS.PHASECHK.TRANS64.TRYWAIT P1, [R0+URZ+0x40], R5 ;  /* 0x00004005000075a7 */ /* 0x0022a400080211ff */
[----:B--2---:R-:W-:Y:S05]  /*6b00*/  @!P1 NANOSLEEP.SYNCS 0x989680 ;  /* 0x009896800000995d */ /* 0x004fea0003900000 */
[----:B------:R-:W2:Y:S02]  /*6b10*/  @!P1 SYNCS.PHASECHK.TRANS64 P1, [R0+URZ+0x40], R5 ;  /* 0x00004005000095a7 */ /* 0x000ea400080210ff */
[----:B--2---:R-:W-:Y:S05]  /*6b20*/  @!P1 BRA `(.L_x_51) ;  /* 0xfffffffc00f09947 */ /* 0x004fea000383ffff */
[----:B------:R-:W-:Y:S05]  /*6b30*/  BRA `(.L_x_104) ;  /* 0xffffffc0008c7947 */ /* 0x000fea000383ffff */
.L_x_52:
[----:B------:R-:W-:-:S07]  /*6b40*/  MOV R3, UR9 ;  /* 0x0000000900037c02 */ /* 0x000fce0008000f00 */
.L_x_105:
[----:B-1----:R1:W2:Y:S02]  /*6b50*/  SYNCS.PHASECHK.TRANS64.TRYWAIT P0, [R3+URZ+0x80], R0 ;  /* 0x00008000030075a7 */ /* 0x0022a400080011ff */
[----:B--2---:R-:W-:Y:S05]  /*6b60*/  @!P0 NANOSLEEP.SYNCS 0x989680 ;  /* 0x009896800000895d */ /* 0x004fea0003900000 */
[----:B------:R-:W2:Y:S02]  /*6b70*/  @!P0 SYNCS.PHASECHK.TRANS64 P0, [R3+URZ+0x80], R0 ;  /* 0x00008000030085a7 */ /* 0x000ea400080010ff */
[----:B--2---:R-:W-:Y:S05]  /*6b80*/  @!P0 BRA `(.L_x_105) ;  /* 0xfffffffc00f08947 */ /* 0x004fea000383ffff */
[----:B------:R-:W-:Y:S05]  /*6b90*/  BRA `(.L_x_106) ;  /* 0xffffffc000c07947 */ /* 0x000fea000383ffff */
.L_x_55:
[----:B------:R-:W-:Y:S07]  /*6ba0*/  MOV R0, UR7 ;  /* 0x0000000700007c02 */ /* 0x000fee0008000f00 */
.L_x_107:
[----:B-1----:R1:W2:Y:S02]  /*6bb0*/  SYNCS.PHASECHK.TRANS64.TRYWAIT P0, [R0+URZ], R3 ;  /* 0x00000003000075a7 */ /* 0x0022a400080011ff */
[----:B--2---:R-:W-:Y:S05]  /*6bc0*/  @!P0 NANOSLEEP.SYNCS 0x989680 ;  /* 0x009896800000895d */ /* 0x004fea0003900000 */
[----:B------:R-:W2:Y:S02]  /*6bd0*/  @!P0 SYNCS.PHASECHK.TRANS64 P0, [R0+URZ], R3 ;  /* 0x00000003000085a7 */ /* 0x000ea400080010ff */
[----:B--2---:R-:W-:Y:S05]  /*6be0*/  @!P0 BRA `(.L_x_107) ;  /* 0xfffffffc00f08947 */ /* 0x004fea000383ffff */
[----:B------:R-:W-:Y:S05]  /*6bf0*/  BRA `(.L_x_54) ;  /* 0xffffffc000e07947 */ /* 0x000fea000383ffff */
.L_x_58:
[----:B------:R-:W-:-:S07]  /*6c00*/  MOV R0, UR5 ;  /* 0x0000000500007c02 */ /* 0x000fce0008000f00 */
.L_x_108:
[----:B--2---:R2:W3:Y:S02]  /*6c10*/  SYNCS.PHASECHK.TRANS64.TRYWAIT P0, [R0+URZ], R3 ;  /* 0x00000003000075a7 */ /* 0x0044e400080011ff */
[----:B---3--:R-:W-:Y:S05]  /*6c20*/  @!P0 NANOSLEEP.SYNCS 0x989680 ;  /* 0x009896800000895d */ /* 0x008fea0003900000 */
[----:B------:R-:W3:Y:S02]  /*6c30*/  @!P0 SYNCS.PHASECHK.TRANS64 P0, [R0+URZ], R3 ;  /* 0x00000003000085a7 */ /* 0x000ee400080010ff */
[----:B---3--:R-:W-:Y:S05]  /*6c40*/  @!P0 BRA `(.L_x_108) ;  /* 0xfffffffc00f08947 */ /* 0x008fea000383ffff */
[----:B------:R-:W-:Y:S05]  /*6c50*/  BRA `(.L_x_109) ;  /* 0xffffffc400807947 */ /* 0x000fea000383ffff */
.L_x_59:
[----:B------:R-:W-:-:S07]  /*6c60*/  MOV R0, UR5 ;  /* 0x0000000500007c02 */ /* 0x000fce0008000f00 */
.L_x_110:
[----:B--2---:R2:W3:Y:S02]  /*6c70*/  SYNCS.PHASECHK.TRANS64.TRYWAIT P0, [R0+URZ], R3 ;  /* 0x00000003000075a7 */ /* 0x0044e400080011ff */
[----:B---3--:R-:W-:Y:S05]  /*6c80*/  @!P0 NANOSLEEP.SYNCS 0x989680 ;  /* 0x009896800000895d */ /* 0x008fea0003900000 */
[----:B------:R-:W3:Y:S02]  /*6c90*/  @!P0 SYNCS.PHASECHK.TRANS64 P0, [R0+URZ], R3 ;  /* 0x00000003000085a7 */ /* 0x000ee400080010ff */
[----:B---3--:R-:W-:Y:S05]  /*6ca0*/  @!P0 BRA `(.L_x_110) ;  /* 0xfffffffc00f08947 */ /* 0x008fea000383ffff */
[----:B------:R-:W-:Y:S05]  /*6cb0*/  BRA `(.L_x_111) ;  /* 0xffffffc4008c7947 */ /* 0x000fea000383ffff */
.L_x_60:
[----:B------:R-:W-:-:S07]  /*6cc0*/  MOV R0, UR5 ;  /* 0x0000000500007c02 */ /* 0x000fce0008000f00 */
.L_x_112:
[----:B--2---:R2:W3:Y:S02]  /*6cd0*/  SYNCS.PHASECHK.TRANS64.TRYWAIT P0, [R0+URZ], R3 ;  /* 0x00000003000075a7 */ /* 0x0044e400080011ff */
[----:B---3--:R-:W-:Y:S05]  /*6ce0*/  @!P0 NANOSLEEP.SYNCS 0x989680 ;  /* 0x009896800000895d */ /* 0x008fea0003900000 */
[----:B------:R-:W3:Y:S02]  /*6cf0*/  @!P0 SYNCS.PHASECHK.TRANS64 P0, [R0+URZ], R3 ;  /* 0x00000003000085a7 */ /* 0x000ee400080010ff */
[----:B---3--:R-:W-:Y:S05]  /*6d00*/  @!P0 BRA `(.L_x_112) ;  /* 0xfffffffc00f08947 */ /* 0x008fea000383ffff */
[----:B------:R-:W-:Y:S05]  /*6d10*/  BRA `(.L_x_113) ;  /* 0xffffffc400987947 */ /* 0x000fea000383ffff */
.L_x_61:
[----:B------:R-:W-:-:S07]  /*6d20*/  MOV R0, UR7 ;  /* 0x0000000700007c02 */ /* 0x000fce0008000f00 */
.L_x_114:
[----:B--2---:R2:W3:Y:S02]  /*6d30*/  SYNCS.PHASECHK.TRANS64.TRYWAIT P0, [R0+URZ], R3 ;  /* 0x00000003000075a7 */ /* 0x0044e400080011ff */
[----:B---3--:R-:W-:Y:S05]  /*6d40*/  @!P0 NANOSLEEP.SYNCS 0x989680 ;  /* 0x009896800000895d */ /* 0x008fea0003900000 */
[----:B------:R-:W3:Y:S02]  /*6d50*/  @!P0 SYNCS.PHASECHK.TRANS64 P0, [R0+URZ], R3 ;  /* 0x00000003000085a7 */ /* 0x000ee400080010ff */
[----:B---3--:R-:W-:Y:S05]  /*6d60*/  @!P0 BRA `(.L_x_114) ;  /* 0xfffffffc00f08947 */ /* 0x008fea000383ffff */
[----:B------:R-:W-:Y:S05]  /*6d70*/  BRA `(.L_x_115) ;  /* 0xffffffc400a47947 */ /* 0x000fea000383ffff */
.L_x_66:
[----:B---3--:R3:W1:Y:S02]  /*6d80*/  SYNCS.PHASECHK.TRANS64.TRYWAIT P0, [R0+URZ+0x40], R3 ;  /* 0x00004003000075a7 */ /* 0x00866400080011ff */
[----:B-1----:R-:W-:Y:S05]  /*6d90*/  @!P0 NANOSLEEP.SYNCS 0x989680 ;  /* 0x009896800000895d */ /* 0x002fea0003900000 */
[----:B------:R-:W1:Y:S02]  /*6da0*/  @!P0 SYNCS.PHASECHK.TRANS64 P0, [R0+URZ+0x40], R3 ;  /* 0x00004003000085a7 */ /* 0x000e6400080010ff */
[----:B-1----:R-:W-:Y:S05]  /*6db0*/  @!P0 BRA `(.L_x_66) ;  /* 0xfffffffc00f08947 */ /* 0x002fea000383ffff */
[----:B------:R-:W-:Y:S05]  /*6dc0*/  BRA `(.L_x_116) ;  /* 0xffffffc800a07947 */ /* 0x000fea000383ffff */
.L_x_69:
[----:B------:R-:W-:Y:S07]  /*6dd0*/  MOV R0, UR6 ;  /* 0x0000000600007c02 */ /* 0x000fee0008000f00 */
.L_x_117:
[----:B-1----:R1:W3:Y:S02]  /*6de0*/  SYNCS.PHASECHK.TRANS64.TRYWAIT P0, [R0+URZ+0x38], R3 ;  /* 0x00003803000075a7 */ /* 0x0022e400080011ff */
[----:B---3--:R-:W-:Y:S05]  /*6df0*/  @!P0 NANOSLEEP.SYNCS 0x989680 ;  /* 0x009896800000895d */ /* 0x008fea0003900000 */
[----:B------:R-:W3:Y:S02]  /*6e00*/  @!P0 SYNCS.PHASECHK.TRANS64 P0, [R0+URZ+0x38], R3 ;  /* 0x00003803000085a7 */ /* 0x000ee400080010ff */
[----:B---3--:R-:W-:Y:S05]  /*6e10*/  @!P0 BRA `(.L_x_117) ;  /* 0xfffffffc00f08947 */ /* 0x008fea000383ffff */
[----:B------:R-:W-:Y:S05]  /*6e20*/  BRA `(.L_x_68) ;  /* 0xffffffcc008c7947 */ /* 0x000fea000383ffff */
.L_x_72:
[----:B------:R-:W-:Y:S07]  /*6e30*/  MOV R3, UR6 ;  /* 0x0000000600037c02 */ /* 0x000fee0008000f00 */
.L_x_118:
[----:B-1----:R1:W2:Y:S02]  /*6e40*/  SYNCS.PHASECHK.TRANS64.TRYWAIT P2, [R3+URZ+0x28], R26 ;  /* 0x0000281a030075a7 */ /* 0x0022a400080411ff */
[----:B--2---:R-:W-:Y:S05]  /*6e50*/  @!P2 NANOSLEEP.SYNCS 0x989680 ;  /* 0x009896800000a95d */ /* 0x004fea0003900000 */
[----:B------:R-:W2:Y:S02]  /*6e60*/  @!P2 SYNCS.PHASECHK.TRANS64 P2, [R3+URZ+0x28], R26 ;  /* 0x0000281a0300a5a7 */ /* 0x000ea400080410ff */
[----:B--2---:R-:W-:Y:S05]  /*6e70*/  @!P2 BRA `(.L_x_118) ;  /* 0xfffffffc00f0a947 */ /* 0x004fea000383ffff */
[----:B------:R-:W-:Y:S05]  /*6e80*/  BRA `(.L_x_119) ;  /* 0xffffffd000207947 */ /* 0x000fea000383ffff */
.L_x_75:
[----:B--2---:R2:W4:Y:S02]  /*6e90*/  SYNCS.PHASECHK.TRANS64.TRYWAIT P0, [R0+URZ+0x40], R3 ;  /* 0x00004003000075a7 */ /* 0x00452400080011ff */
[----:B----4-:R-:W-:Y:S05]  /*6ea0*/  @!P0 NANOSLEEP.SYNCS 0x989680 ;  /* 0x009896800000895d */ /* 0x010fea0003900000 */
[----:B------:R-:W4:Y:S02]  /*6eb0*/  @!P0 SYNCS.PHASECHK.TRANS64 P0, [R0+URZ+0x40], R3 ;  /* 0x00004003000085a7 */ /* 0x000f2400080010ff */
[----:B----4-:R-:W-:Y:S05]  /*6ec0*/  @!P0 BRA `(.L_x_75) ;  /* 0xfffffffc00f08947 */ /* 0x010fea000383ffff */
[----:B------:R-:W-:Y:S05]  /*6ed0*/  BRA `(.L_x_120) ;  /* 0xffffffd400807947 */ /* 0x000fea000383ffff */
.L_x_86:
[----:B-1----:R-:W-:Y:S04]  /*6ee0*/  MOV R0, UR43 ;  /* 0x0000002b00007c02 */ /* 0x002fe80008000f00 */
[----:B------:R1:W2:Y:S03]  /*6ef0*/  SYNCS.PHASECHK.TRANS64.TRYWAIT P1, [R0+URZ+0x20], R3 ;  /* 0x00002003000075a7 */ /* 0x0002a600080211ff */
[----:B--2---:R-:W-:Y:S05]  /*6f00*/  @!P1 NANOSLEEP.SYNCS 0x989680 ;  /* 0x009896800000995d */ /* 0x004fea0003900000 */
[----:B------:R-:W2:Y:S02]  /*6f10*/  @!P1 SYNCS.PHASECHK.TRANS64 P1, [R0+URZ+0x20], R3 ;  /* 0x00002003000095a7 */ /* 0x000ea400080210ff */
[----:B--2---:R-:W-:Y:S05]  /*6f20*/  @!P1 BRA `(.L_x_86) ;  /* 0xfffffffc00ec9947 */ /* 0x004fea000383ffff */
[----:B------:R-:W-:Y:S05]  /*6f30*/  BRA `(.L_x_85) ;  /* 0xffffffe0007c7947 */ /* 0x000fea000383ffff */
.L_x_88:
[----:B------:R1:W1:Y:S02]  /*6f40*/  SYNCS.PHASECHK.TRANS64.TRYWAIT P1, [R148+URZ+0x60], R5 ;  /* 0x00006005940075a7 */ /* 0x00026400080211ff */
[----:B-1----:R-:W-:Y:S05]  /*6f50*/  @!P1 NANOSLEEP.SYNCS 0x989680 ;  /* 0x009896800000995d */ /* 0x002fea0003900000 */
[----:B------:R-:W1:Y:S02]  /*6f60*/  @!P1 SYNCS.PHASECHK.TRANS64 P1, [R148+URZ+0x60], R5 ;  /* 0x00006005940095a7 */ /* 0x000e6400080210ff */
[----:B-1----:R-:W-:Y:S05]  /*6f70*/  @!P1 BRA `(.L_x_88) ;  /* 0xfffffffc00f09947 */ /* 0x002fea000383ffff */
[----:B------:R-:W-:Y:S05]  /*6f80*/  BRA `(.L_x_87) ;  /* 0xffffffe000c07947 */ /* 0x000fea000383ffff */
        .weak           $__internal_0_$__cuda_sm10x_tcgen05_guardrail_trap_col_being_dealloced_not_returned_by_alloc
        .type           $__internal_0_$__cuda_sm10x_tcgen05_guardrail_trap_col_being_dealloced_not_returned_by_alloc,@function
        .size           $__internal_0_$__cuda_sm10x_tcgen05_guardrail_trap_col_being_dealloced_not_returned_by_alloc,($__internal_1_$__cuda_sm10x_tcgen05_guardrail_trap_phase_invalid_during_alloc - $__internal_0_$__cuda_sm10x_tcgen05_guardrail_trap_col_being_dealloced_not_returned_by_alloc)
$__internal_0_$__cuda_sm10x_tcgen05_guardrail_trap_col_being_dealloced_not_returned_by_alloc:
[----:B------:R-:W-:Y:S05]  /*6f90*/  BPT.TRAP 0x1 ;  /* 0x000000040000795c */ /* 0x000fea0000300000 */
[----:B------:R-:W-:-:S04]  /*6fa0*/  HFMA2 R3, -RZ, RZ, 0, 0 ;  /* 0x00000000ff037431 */ /* 0x000fc800000001ff */
[----:B------:R-:W-:Y:S05]  /*6fb0*/  RET.REL.NODEC R2 `(_ZN7cutlass13device_kernelINS_4gemm6kernel13GemmUniversalIN4cute5tupleIJiiiiEEENS1_10collective13CollectiveMmaINS1_35MainloopSm100TmaUmmaWarpSpecializedILi2ELi2ELi4ENS5_IJNS4_1CILi1EEESB_SB_EEEEENS5_IJNSA_ILi128EEENSA_ILi64EEENSA_ILi32EEEEEEaNS5_IJlSB_lEEEaSI_NS4_8TiledMMAINS4_8MMA_AtomIJNS4_15SM100_MMA_S8_SSIaaiLi128ELi64ELNS4_4UMMA5MajorE0ELSN_0ELNSM_8SaturateE0EEEEEENS4_6LayoutISC_NS5_IJNSA_ILi0EEESS_SS_EEEEENS5_IJNS4_10UnderscoreESV_SV_EEEEENS4_13SM90_TMA_LOADENS4_14ComposedLayoutINS4_7SwizzleILi1ELi4ELi3EEENS4_18smem_ptr_flag_bitsILi8EEENSR_INS5_IJNSA_ILi8EEESG_EEENS5_IJSG_SB_EEEEEEEvNS4_8identityESY_S18_vS19_EENS_8epilogue10collective18CollectiveEpilogueINS1B_23Sm100TmaWarpSpecializedILi1ELi1ELi64ELb0ELb0EEEJSH_NS5_IJNSR_ISE_SB_EENSR_ISF_SB_EEEEEaSI_aSI_NS1B_6fusion15FusionCallbacksIS1F_NS1J_17LinearCombinationIaiaiLNS_15FloatRoundStyleE2EEESH_S1I_JEEENS4_5SM1004TMEM4LOAD26SM100_TMEM_LOAD_32dp32b64xESY_NSZ_INS10_ILi2ELi4ELi3EEES13_NSR_INS5_IJS14_SF_EEENS5_IJSF_SB_EEEEEEENS4_39AutoVectorizingCopyWithAssumedAlignmentILi128EEENS4_14SM90_TMA_STOREES1X_S1Z_S1Z_EEEvvEEEEvNT_6ParamsE) ;  /* 0xffffff9002107950 */ /* 0x000fea0003c3ffff */
        .weak           $__internal_1_$__cuda_sm10x_tcgen05_guardrail_trap_phase_invalid_during_alloc
        .type           $__internal_1_$__cuda_sm10x_tcgen05_guardrail_trap_phase_invalid_during_alloc,@function
        .size           $__internal_1_$__cuda_sm10x_tcgen05_guardrail_trap_phase_invalid_during_alloc,($__internal_2_$__cuda_sm10x_tcgen05_guardrail_trap_unallocated_columns_being_dealloced - $__internal_1_$__cuda_sm10x_tcgen05_guardrail_trap_phase_invalid_during_alloc)
$__internal_1_$__cuda_sm10x_tcgen05_guardrail_trap_phase_invalid_during_alloc:
[----:B------:R-:W-:Y:S05]  /*6fc0*/  BPT.TRAP 0x1 ;  /* 0x000000040000795c */ /* 0x000fea0000300000 */
[----:B------:R-:W-:-:S04]  /*6fd0*/  MOV R3, 0x0 ;  /* 0x0000000000037802 */ /* 0x000fc80000000f00 */
[----:B------:R-:W-:Y:S05]  /*6fe0*/  RET.REL.NODEC R2 `(_ZN7cutlass13device_kernelINS_4gemm6kernel13GemmUniversalIN4cute5tupleIJiiiiEEENS1_10collective13CollectiveMmaINS1_35MainloopSm100TmaUmmaWarpSpecializedILi2ELi2ELi4ENS5_IJNS4_1CILi1EEESB_SB_EEEEENS5_IJNSA_ILi128EEENSA_ILi64EEENSA_ILi32EEEEEEaNS5_IJlSB_lEEEaSI_NS4_8TiledMMAINS4_8MMA_AtomIJNS4_15SM100_MMA_S8_SSIaaiLi128ELi64ELNS4_4UMMA5MajorE0ELSN_0ELNSM_8SaturateE0EEEEEENS4_6LayoutISC_NS5_IJNSA_ILi0EEESS_SS_EEEEENS5_IJNS4_10UnderscoreESV_SV_EEEEENS4_13SM90_TMA_LOADENS4_14ComposedLayoutINS4_7SwizzleILi1ELi4ELi3EEENS4_18smem_ptr_flag_bitsILi8EEENSR_INS5_IJNSA_ILi8EEESG_EEENS5_IJSG_SB_EEEEEEEvNS4_8identityESY_S18_vS19_EENS_8epilogue10collective18CollectiveEpilogueINS1B_23Sm100TmaWarpSpecializedILi1ELi1ELi64ELb0ELb0EEEJSH_NS5_IJNSR_ISE_SB_EENSR_ISF_SB_EEEEEaSI_aSI_NS1B_6fusion15FusionCallbacksIS1F_NS1J_17LinearCombinationIaiaiLNS_15FloatRoundStyleE2EEESH_S1I_JEEENS4_5SM1004TMEM4LOAD26SM100_TMEM_LOAD_32dp32b64xESY_NSZ_INS10_ILi2ELi4ELi3EEES13_NSR_INS5_IJS14_SF_EEENS5_IJSF_SB_EEEEEEENS4_39AutoVectorizingCopyWithAssumedAlignmentILi128EEENS4_14SM90_TMA_STOREES1X_S1Z_S1Z_EEEvvEEEEvNT_6ParamsE) ;  /* 0xffffff9002047950 */ /* 0x000fea0003c3ffff */
        .weak           $__internal_2_$__cuda_sm10x_tcgen05_guardrail_trap_unallocated_columns_being_dealloced
        .type           $__internal_2_$__cuda_sm10x_tcgen05_guardrail_trap_unallocated_columns_being_dealloced,@function
        .size           $__internal_2_$__cuda_sm10x_tcgen05_guardrail_trap_unallocated_columns_being_dealloced,(.L_x_122 - $__internal_2_$__cuda_sm10x_tcgen05_guardrail_trap_unallocated_columns_being_dealloced)
$__internal_2_$__cuda_sm10x_tcgen05_guardrail_trap_unallocated_columns_being_dealloced:
[----:B------:R-:W-:Y:S05]  /*6ff0*/  BPT.TRAP 0x1 ;  /* 0x000000040000795c */ /* 0x000fea0000300000 */
[----:B------:R-:W-:-:S04]  /*7000*/  HFMA2 R3, -RZ, RZ, 0, 0 ;  /* 0x00000000ff037431 */ /* 0x000fc800000001ff */
[----:B------:R-:W-:Y:S05]  /*7010*/  RET.REL.NODEC R2 `(_ZN7cutlass13device_kernelINS_4gemm6kernel13GemmUniversalIN4cute5tupleIJiiiiEEENS1_10collective13CollectiveMmaINS1_35MainloopSm100TmaUmmaWarpSpecializedILi2ELi2ELi4ENS5_IJNS4_1CILi1EEESB_SB_EEEEENS5_IJNSA_ILi128EEENSA_ILi64EEENSA_ILi32EEEEEEaNS5_IJlSB_lEEEaSI_NS4_8TiledMMAINS4_8MMA_AtomIJNS4_15SM100_MMA_S8_SSIaaiLi128ELi64ELNS4_4UMMA5MajorE0ELSN_0ELNSM_8SaturateE0EEEEEENS4_6LayoutISC_NS5_IJNSA_ILi0EEESS_SS_EEEEENS5_IJNS4_10UnderscoreESV_SV_EEEEENS4_13SM90_TMA_LOADENS4_14ComposedLayoutINS4_7SwizzleILi1ELi4ELi3EEENS4_18smem_ptr_flag_bitsILi8EEENSR_INS5_IJNSA_ILi8EEESG_EEENS5_IJSG_SB_EEEEEEEvNS4_8identityESY_S18_vS19_EENS_8epilogue10collective18CollectiveEpilogueINS1B_23Sm100TmaWarpSpecializedILi1ELi1ELi64ELb0ELb0EEEJSH_NS5_IJNSR_ISE_SB_EENSR_ISF_SB_EEEEEaSI_aSI_NS1B_6fusion15FusionCallbacksIS1F_NS1J_17LinearCombinationIaiaiLNS_15FloatRoundStyleE2EEESH_S1I_JEEENS4_5SM1004TMEM4LOAD26SM100_TMEM_LOAD_32dp32b64xESY_NSZ_INS10_ILi2ELi4ELi3EEES13_NSR_INS5_IJS14_SF_EEENS5_IJSF_SB_EEEEEEENS4_39AutoVectorizingCopyWithAssumedAlignmentILi128EEENS4_14SM90_TMA_STOREES1X_S1Z_S1Z_EEEvvEEEEvNT_6ParamsE) ;  /* 0xffffff8c02f87950 */ /* 0x000fea0003c3ffff */
.L_x_121:
[----:B------:R-:W-:-:S00]  /*7020*/  BRA `(.L_x_121) ;  /* 0xfffffffc00fc7947 */ /* 0x000fc0000383ffff */
[----:B------:R-:W-:-:S00]  /*7030*/  NOP ;  /* 0x0000000000007918 */ /* 0x000fc00000000000 */
        /* <DEDUP_REMOVED lines=12> */
.L_x_122:


//--------------------- .nv.global.init           --------------------------
	.section	.nv.global.init,"aw",@progbits
.nv.global.init:
	.type		$str$27,@object
	.size		$str$27,($str$28 - $str$27)
$str$27:
        /*0000*/ 	.byte	0x28, 0x61, 0x64, 0x64, 0x72, 0x65, 0x73, 0x73, 0x20, 0x26, 0x20, 0x6d, 0x61, 0x73, 0x6b, 0x29
        /*0010*/ 	.byte	0x20, 0x3d, 0x3d, 0x20, 0x30, 0x00
	.type		$str$28,@object
	.size		$str$28,($str$26 - $str$28)
$str$28:
        /*0016*/ 	.byte	0x2f, 0x74, 0x6d, 0x70, 0x2f, 0x63, 0x75, 0x74, 0x6c, 0x61, 0x73, 0x73, 0x5f, 0x73, 0x77, 0x65
        /*0026*/ 	.byte	0x65, 0x70, 0x5f, 0x73, 0x72, 0x63, 0x2f, 0x69, 0x6e, 0x63, 0x6c, 0x75, 0x64, 0x65, 0x2f, 0x63
        /*0036*/ 	.byte	0x75, 0x74, 0x65, 0x2f, 0x70, 0x6f, 0x69, 0x6e, 0x74, 0x65, 0x72, 0x5f, 0x66, 0x6c, 0x61, 0x67
        /*0046*/ 	.byte	0x67, 0x65, 0x64, 0x2e, 0x68, 0x70, 0x70, 0x00
	.type		$str$26,@object
	.size		$str$26,($str$25 - $str$26)
$str$26:
        /*004e*/ 	.byte	0x2f, 0x74, 0x6d, 0x70, 0x2f, 0x63, 0x75, 0x74, 0x6c, 0x61, 0x73, 0x73, 0x5f, 0x73, 0x77, 0x65
        /*005e*/ 	.byte	0x65, 0x70, 0x5f, 0x73, 0x72, 0x63, 0x2f, 0x69, 0x6e, 0x63, 0x6c, 0x75, 0x64, 0x65, 0x2f, 0x63
        /*006e*/ 	.byte	0x75, 0x74, 0x65, 0x2f, 0x61, 0x74, 0x6f, 0x6d, 0x2f, 0x63, 0x6f, 0x70, 0x79, 0x5f, 0x74, 0x72
        /*007e*/ 	.byte	0x61, 0x69, 0x74, 0x73, 0x5f, 0x73, 0x6d, 0x31, 0x30, 0x30, 0x2e, 0x68, 0x70, 0x70, 0x00
	.type		$str$25,@object
	.size		$str$25,(__unnamed_1 - $str$25)
$str$25:
        /*008d*/ 	.byte	0x28, 0x28, 0x75, 0x69, 0x6e, 0x74, 0x33, 0x32, 0x5f, 0x74, 0x28, 0x74, 0x68, 0x72, 0x65, 0x61
        /*009d*/ 	.byte	0x64, 0x49, 0x64, 0x78, 0x2e, 0x78, 0x29, 0x20, 0x2f, 0x20, 0x33, 0x32, 0x29, 0x20, 0x25, 0x20
        /*00ad*/ 	.byte	0x34, 0x29, 0x20, 0x3d, 0x3d, 0x20, 0x28, 0x28, 0x28, 0x74, 0x6d, 0x65, 0x6d, 0x5f, 0x61, 0x64
        /*00bd*/ 	.byte	0x64, 0x72, 0x20, 0x3e, 0x3e, 0x20, 0x31, 0x36, 0x29, 0x20, 0x2f, 0x20, 0x33, 0x32, 0x29, 0x20
        /*00cd*/ 	.byte	0x25, 0x20, 0x34, 0x29, 0x00
	.type		__unnamed_1,@object
	.size		__unnamed_1,(__unnamed_2 - __unnamed_1)
__unnamed_1:
        /*00d2*/ 	.byte	0x61, 0x75, 0x74, 0x6f, 0x20, 0x63, 0x75, 0x74, 0x65, 0x3a, 0x3a, 0x61, 0x73, 0x5f, 0x70, 0x6f
        /* <DEDUP_REMOVED lines=24> */
        /*0262*/ 	.byte	0x5d, 0x00
	.type		__unnamed_2,@object
	.size		__unnamed_2,(.L_2 - __unnamed_2)
__unnamed_2:
        /* <DEDUP_REMOVED lines=42> */
        /*0504*/ 	.byte	0x43, 0x3c, 0x30, 0x3e, 0x3e, 0x3e, 0x3e, 0x5d, 0x00
.L_2:


//--------------------- .nv.shared._ZN7cutlass13device_kernelINS_4gemm6kernel13GemmUniversalIN4cute5tupleIJiiiiEEENS1_10collective13CollectiveMmaINS1_35MainloopSm100TmaUmmaWarpSpecializedILi2ELi2ELi4ENS5_IJNS4_1CILi1EEESB_SB_EEEEENS5_IJNSA_ILi128EEENSA_ILi64EEENSA_ILi32EEEEEEaNS5_IJlSB_lEEEaSI_NS4_8TiledMMAINS4_8MMA_AtomIJNS4_15SM100_MMA_S8_SSIaaiLi128ELi64ELNS4_4UMMA5MajorE0ELSN_0ELNSM_8SaturateE0EEEEEENS4_6LayoutISC_NS5_IJNSA_ILi0EEESS_SS_EEEEENS5_IJNS4_10UnderscoreESV_SV_EEEEENS4_13SM90_TMA_LOADENS4_14ComposedLayoutINS4_7SwizzleILi1ELi4ELi3EEENS4_18smem_ptr_flag_bitsILi8EEENSR_INS5_IJNSA_ILi8EEESG_EEENS5_IJSG_SB_EEEEEEEvNS4_8identityESY_S18_vS19_EENS_8epilogue10collective18CollectiveEpilogueINS1B_23Sm100TmaWarpSpecializedILi1ELi1ELi64ELb0ELb0EEEJSH_NS5_IJNSR_ISE_SB_EENSR_ISF_SB_EEEEEaSI_aSI_NS1B_6fusion15FusionCallbacksIS1F_NS1J_17LinearCombinationIaiaiLNS_15FloatRoundStyleE2EEESH_S1I_JEEENS4_5SM1004TMEM4LOAD26SM100_TMEM_LOAD_32dp32b64xESY_NSZ_INS10_ILi2ELi4ELi3EEES13_NSR_INS5_IJS14_SF_EEENS5_IJSF_SB_EEEEEEENS4_39AutoVectorizingCopyWithAssumedAlignmentILi128EEENS4_14SM90_TMA_STOREES1X_S1Z_S1Z_EEEvvEEEEvNT_6ParamsE --------------------------
	.section	.nv.shared._ZN7cutlass13device_kernelINS_4gemm6kernel13GemmUniversalIN4cute5tupleIJiiiiEEENS1_10collective13CollectiveMmaINS1_35MainloopSm100TmaUmmaWarpSpecializedILi2ELi2ELi4ENS5_IJNS4_1CILi1EEESB_SB_EEEEENS5_IJNSA_ILi128EEENSA_ILi64EEENSA_ILi32EEEEEEaNS5_IJlSB_lEEEaSI_NS4_8TiledMMAINS4_8MMA_AtomIJNS4_15SM100_MMA_S8_SSIaaiLi128ELi64ELNS4_4UMMA5MajorE0ELSN_0ELNSM_8SaturateE0EEEEEENS4_6LayoutISC_NS5_IJNSA_ILi0EEESS_SS_EEEEENS5_IJNS4_10UnderscoreESV_SV_EEEEENS4_13SM90_TMA_LOADENS4_14ComposedLayoutINS4_7SwizzleILi1ELi4ELi3EEENS4_18smem_ptr_flag_bitsILi8EEENSR_INS5_IJNSA_ILi8EEESG_EEENS5_IJSG_SB_EEEEEEEvNS4_8identityESY_S18_vS19_EENS_8epilogue10collective18CollectiveEpilogueINS1B_23Sm100TmaWarpSpecializedILi1ELi1ELi64ELb0ELb0EEEJSH_NS5_IJNSR_ISE_SB_EENSR_ISF_SB_EEEEEaSI_aSI_NS1B_6fusion15FusionCallbacksIS1F_NS1J_17LinearCombinationIaiaiLNS_15FloatRoundStyleE2EEESH_S1I_JEEENS4_5SM1004TMEM4LOAD26SM100_TMEM_LOAD_32dp32b64xESY_NSZ_INS10_ILi2ELi4ELi3EEES13_NSR_INS5_IJS14_SF_EEENS5_IJSF_SB_EEEEEEENS4_39AutoVectorizingCopyWithAssumedAlignmentILi128EEENS4_14SM90_TMA_STOREES1X_S1Z_S1Z_EEEvvEEEEvNT_6ParamsE,"aw",@nobits
	.sectionflags	@""
	.align	16
	.zero		1024


//--------------------- .nv.shared.reserved.0     --------------------------
	.section	.nv.shared.reserved.0,"aw",@nobits
	.weak		__nv_reservedSMEM_offset_0_alias
	.size		__nv_reservedSMEM_offset_0_alias, 0, 64
	.other		__nv_reservedSMEM_offset_0_alias,@"STO_CUDA_RESERVED_SHARED STV_DEFAULT"
__nv_reservedSMEM_offset_0_alias:
	.zero		0
.nv.shared.reserved.0:
	.zero		64
	.weak		__nv_reservedSMEM_tcgen05_partition
	.type		__nv_reservedSMEM_tcgen05_partition,@object
	.size		__nv_reservedSMEM_tcgen05_partition,(.L_0 - __nv_reservedSMEM_tcgen05_partition)
__nv_reservedSMEM_tcgen05_partition:
	.zero		32
.L_0:


//--------------------- .nv.global                --------------------------
	.section	.nv.global,"aw",@nobits
.nv.global:
	.type		_ZN40_INTERNAL_9f1a6984_4_k_cu_4cf0d127_329884cute1_E,@object
	.size		_ZN40_INTERNAL_9f1a6984_4_k_cu_4cf0d127_329884cute1_E,(_ZN40_INTERNAL_9f1a6984_4_k_cu_4cf0d127_329884cuda3std3__45__cpo6cbeginE - _ZN40_INTERNAL_9f1a6984_4_k_cu_4cf0d127_329884cute1_E)
_ZN40_INTERNAL_9f1a6984_4_k_cu_4cf0d127_329884cute1_E:
	.zero		1
	.type		_ZN40_INTERNAL_9f1a6984_4_k_cu_4cf0d127_329884cuda3std3__45__cpo6cbeginE,@object
	.size		_ZN40_INTERNAL_9f1a6984_4_k_cu_4cf0d127_329884cuda3std3__45__cpo6cbeginE,(_ZN40_INTERNAL_9f1a6984_4_k_cu_4cf0d127_329884cuda3std3__48in_placeE - _ZN40_INTERNAL_9f1a6984_4_k_cu_4cf0d127_329884cuda3std3__45__cpo6cbeginE)
_ZN40_INTERNAL_9f1a6984_4_k_cu_4cf0d127_329884cuda3std3__45__cpo6cbeginE:
	.zero		1
	.type		_ZN40_INTERNAL_9f1a6984_4_k_cu_4cf0d127_329884cuda3std3__48in_placeE,@object
	.size		_ZN40_INTERNAL_9f1a6984_4_k_cu_4cf0d127_329884cuda3std3__48in_placeE,(_ZN40_INTERNAL_9f1a6984_4_k_cu_4cf0d127_329884cuda3std6ranges3__45__cpo9iter_moveE - _ZN40_INTERNAL_9f1a6984_4_k_cu_4cf0d127_329884cuda3std3__48in_placeE)
_ZN40_INTERNAL_9f1a6984_4_k_cu_4cf0d127_329884cuda3std3__48in_placeE:
	.zero		1
	.type		_ZN40_INTERNAL_9f1a6984_4_k_cu_4cf0d127_329884cuda3std6ranges3__45__cpo9iter_moveE,@object
	.size		_ZN40_INTERNAL_9f1a6984_4_k_cu_4cf0d127_329884cuda3std6ranges3__45__cpo9iter_moveE,(_ZN40_INTERNAL_9f1a6984_4_k_cu_4cf0d127_329884cuda3std3__45__cpo5beginE - _ZN40_INTERNAL_9f1a6984_4_k_cu_4cf0d127_329884cuda3std6ranges3__45__cpo9iter_moveE)
_ZN40_INTERNAL_9f1a6984_4_k_cu_4cf0d127_329884cuda3std6ranges3__45__cpo9iter_moveE:
	.zero		1
	.type		_ZN40_INTERNAL_9f1a6984_4_k_cu_4cf0d127_329884cuda3std3__45__cpo5beginE,@object
	.size		_ZN40_INTERNAL_9f1a6984_4_k_cu_4cf0d127_329884cuda3std3__45__cpo5beginE,(_ZN40_INTERNAL_9f1a6984_4_k_cu_4cf0d127_329884cuda3std3__442_GLOBAL__N__9f1a6984_4_k_cu_4cf0d127_329886ignoreE - _ZN40_INTERNAL_9f1a6984_4_k_cu_4cf0d127_329884cuda3std3__45__cpo5beginE)
_ZN40_INTERNAL_9f1a6984_4_k_cu_4cf0d127_329884cuda3std3__45__cpo5beginE:
	.zero		1
	.type		_ZN40_INTERNAL_9f1a6984_4_k_cu_4cf0d127_329884cuda3std3__442_GLOBAL__N__9f1a6984_4_k_cu_4cf0d127_329886ignoreE,@object
	.size		_ZN40_INTERNAL_9f1a6984_4_k_cu_4cf0d127_329884cuda3std3__442_GLOBAL__N__9f1a6984_4_k_cu_4cf0d127_329886ignoreE,(_ZN40_INTERNAL_9f1a6984_4_k_cu_4cf0d127_329884cute7productE - _ZN40_INTERNAL_9f1a6984_4_k_cu_4cf0d127_329884cuda3std3__442_GLOBAL__N__9f1a6984_4_k_cu_4cf0d127_329886ignoreE)
_ZN40_INTERNAL_9f1a6984_4_k_cu_4cf0d127_329884cuda3std3__442_GLOBAL__N__9f1a6984_4_k_cu_4cf0d127_329886ignoreE:
	.zero		1
	.type		_ZN40_INTERNAL_9f1a6984_4_k_cu_4cf0d127_329884cute7productE,@object
	.size		_ZN40_INTERNAL_9f1a6984_4_k_cu_4cf0d127_329884cute7productE,(_ZN40_INTERNAL_9f1a6984_4_k_cu_4cf0d127_329884cuda3std3__45__cpo3endE - _ZN40_INTERNAL_9f1a6984_4_k_cu_4cf0d127_329884cute7productE)
_ZN40_INTERNAL_9f1a6984_4_k_cu_4cf0d127_329884cute7productE:
	.zero		1
	.type		_ZN40_INTERNAL_9f1a6984_4_k_cu_4cf0d127_329884cuda3std3__45__cpo3endE,@object
	.size		_ZN40_INTERNAL_9f1a6984_4_k_cu_4cf0d127_329884cuda3std3__45__cpo3endE,(_ZN40_INTERNAL_9f1a6984_4_k_cu_4cf0d127_329884cuda3std3__419piecewise_constructE - _ZN40_INTERNAL_9f1a6984_4_k_cu_4cf0d127_329884cuda3std3__45__cpo3endE)
_ZN40_INTERNAL_9f1a6984_4_k_cu_4cf0d127_329884cuda3std3__45__cpo3endE:
	.zero		1
	.type		_ZN40_INTERNAL_9f1a6984_4_k_cu_4cf0d127_329884cuda3std3__419piecewise_constructE,@object
	.size		_ZN40_INTERNAL_9f1a6984_4_k_cu_4cf0d127_329884cuda3std3__419piecewise_constructE,(_ZN40_INTERNAL_9f1a6984_4_k_cu_4cf0d127_329884cuda3std3__45__cpo4cendE - _ZN40_INTERNAL_9f1a6984_4_k_cu_4cf0d127_329884cuda3std3__419piecewise_constructE)
_ZN40_INTERNAL_9f1a6984_4_k_cu_4cf0d127_329884cuda3std3__419piecewise_constructE:
	.zero		1
	.type		_ZN40_INTERNAL_9f1a6984_4_k_cu_4cf0d127_329884cuda3std3__45__cpo4cendE,@object
	.size		_ZN40_INTERNAL_9f1a6984_4_k_cu_4cf0d127_329884cuda3std3__45__cpo4cendE,(_ZN40_INTERNAL_9f1a6984_4_k_cu_4cf0d127_329884cuda3std6ranges3__45__cpo4swapE - _ZN40_INTERNAL_9f1a6984_4_k_cu_4cf0d127_329884cuda3std3__45__cpo4cendE)
_ZN40_INTERNAL_9f1a6984_4_k_cu_4cf0d127_329884cuda3std3__45__cpo4cendE:
	.zero		1
	.type		_ZN40_INTERNAL_9f1a6984_4_k_cu_4cf0d127_329884cuda3std6ranges3__45__cpo4swapE,@object
	.size		_ZN40_INTERNAL_9f1a6984_4_k_cu_4cf0d127_329884cuda3std6ranges3__45__cpo4swapE,(.L_10 - _ZN40_INTERNAL_9f1a6984_4_k_cu_4cf0d127_329884cuda3std6ranges3__45__cpo4swapE)
_ZN40_INTERNAL_9f1a6984_4_k_cu_4cf0d127_329884cuda3std6ranges3__45__cpo4swapE:
	.zero		1
.L_10:


//--------------------- .nv.constant0._ZN7cutlass13device_kernelINS_4gemm6kernel13GemmUniversalIN4cute5tupleIJiiiiEEENS1_10collective13CollectiveMmaINS1_35MainloopSm100TmaUmmaWarpSpecializedILi2ELi2ELi4ENS5_IJNS4_1CILi1EEESB_SB_EEEEENS5_IJNSA_ILi128EEENSA_ILi64EEENSA_ILi32EEEEEEaNS5_IJlSB_lEEEaSI_NS4_8TiledMMAINS4_8MMA_AtomIJNS4_15SM100_MMA_S8_SSIaaiLi128ELi64ELNS4_4UMMA5MajorE0ELSN_0ELNSM_8SaturateE0EEEEEENS4_6LayoutISC_NS5_IJNSA_ILi0EEESS_SS_EEEEENS5_IJNS4_10UnderscoreESV_SV_EEEEENS4_13SM90_TMA_LOADENS4_14ComposedLayoutINS4_7SwizzleILi1ELi4ELi3EEENS4_18smem_ptr_flag_bitsILi8EEENSR_INS5_IJNSA_ILi8EEESG_EEENS5_IJSG_SB_EEEEEEEvNS4_8identityESY_S18_vS19_EENS_8epilogue10collective18CollectiveEpilogueINS1B_23Sm100TmaWarpSpecializedILi1ELi1ELi64ELb0ELb0EEEJSH_NS5_IJNSR_ISE_SB_EENSR_ISF_SB_EEEEEaSI_aSI_NS1B_6fusion15FusionCallbacksIS1F_NS1J_17LinearCombinationIaiaiLNS_15FloatRoundStyleE2EEESH_S1I_JEEENS4_5SM1004TMEM4LOAD26SM100_TMEM_LOAD_32dp32b64xESY_NSZ_INS10_ILi2ELi4ELi3EEES13_NSR_INS5_IJS14_SF_EEENS5_IJSF_SB_EEEEEEENS4_39AutoVectorizingCopyWithAssumedAlignmentILi128EEENS4_14SM90_TMA_STOREES1X_S1Z_S1Z_EEEvvEEEEvNT_6ParamsE --------------------------
	.section	.nv.constant0._ZN7cutlass13device_kernelINS_4gemm6kernel13GemmUniversalIN4cute5tupleIJiiiiEEENS1_10collective13CollectiveMmaINS1_35MainloopSm100TmaUmmaWarpSpecializedILi2ELi2ELi4ENS5_IJNS4_1CILi1EEESB_SB_EEEEENS5_IJNSA_ILi128EEENSA_ILi64EEENSA_ILi32EEEEEEaNS5_IJlSB_lEEEaSI_NS4_8TiledMMAINS4_8MMA_AtomIJNS4_15SM100_MMA_S8_SSIaaiLi128ELi64ELNS4_4UMMA5MajorE0ELSN_0ELNSM_8SaturateE0EEEEEENS4_6LayoutISC_NS5_IJNSA_ILi0EEESS_SS_EEEEENS5_IJNS4_10UnderscoreESV_SV_EEEEENS4_13SM90_TMA_LOADENS4_14ComposedLayoutINS4_7SwizzleILi1ELi4ELi3EEENS4_18smem_ptr_flag_bitsILi8EEENSR_INS5_IJNSA_ILi8EEESG_EEENS5_IJSG_SB_EEEEEEEvNS4_8identityESY_S18_vS19_EENS_8epilogue10collective18CollectiveEpilogueINS1B_23Sm100TmaWarpSpecializedILi1ELi1ELi64ELb0ELb0EEEJSH_NS5_IJNSR_ISE_SB_EENSR_ISF_SB_EEEEEaSI_aSI_NS1B_6fusion15FusionCallbacksIS1F_NS1J_17LinearCombinationIaiaiLNS_15FloatRoundStyleE2EEESH_S1I_JEEENS4_5SM1004TMEM4LOAD26SM100_TMEM_LOAD_32dp32b64xESY_NSZ_INS10_ILi2ELi4ELi3EEES13_NSR_INS5_IJS14_SF_EEENS5_IJSF_SB_EEEEEEENS4_39AutoVectorizingCopyWithAssumedAlignmentILi128EEENS4_14SM90_TMA_STOREES1X_S1Z_S1Z_EEEvvEEEEvNT_6ParamsE,"a",@progbits
	.sectionflags	@""
	.align	4
.nv.constant0._ZN7cutlass13device_kernelINS_4gemm6kernel13GemmUniversalIN4cute5tupleIJiiiiEEENS1_10collective13CollectiveMmaINS1_35MainloopSm100TmaUmmaWarpSpecializedILi2ELi2ELi4ENS5_IJNS4_1CILi1EEESB_SB_EEEEENS5_IJNSA_ILi128EEENSA_ILi64EEENSA_ILi32EEEEEEaNS5_IJlSB_lEEEaSI_NS4_8TiledMMAINS4_8MMA_AtomIJNS4_15SM100_MMA_S8_SSIaaiLi128ELi64ELNS4_4UMMA5MajorE0ELSN_0ELNSM_8SaturateE0EEEEEENS4_6LayoutISC_NS5_IJNSA_ILi0EEESS_SS_EEEEENS5_IJNS4_10UnderscoreESV_SV_EEEEENS4_13SM90_TMA_LOADENS4_14ComposedLayoutINS4_7SwizzleILi1ELi4ELi3EEENS4_18smem_ptr_flag_bitsILi8EEENSR_INS5_IJNSA_ILi8EEESG_EEENS5_IJSG_SB_EEEEEEEvNS4_8identityESY_S18_vS19_EENS_8epilogue10collective18CollectiveEpilogueINS1B_23Sm100TmaWarpSpecializedILi1ELi1ELi64ELb0ELb0EEEJSH_NS5_IJNSR_ISE_SB_EENSR_ISF_SB_EEEEEaSI_aSI_NS1B_6fusion15FusionCallbacksIS1F_NS1J_17LinearCombinationIaiaiLNS_15FloatRoundStyleE2EEESH_S1I_JEEENS4_5SM1004TMEM4LOAD26SM100_TMEM_LOAD_32dp32b64xESY_NSZ_INS10_ILi2ELi4ELi3EEES13_NSR_INS5_IJS14_SF_EEENS5_IJSF_SB_EEEEEEENS4_39AutoVectorizingCopyWithAssumedAlignmentILi128EEENS4_14SM90_TMA_STOREES1X_S1Z_S1Z_EEEvvEEEEvNT_6ParamsE:
	.zero		2944


//--------------------- SYMBOLS --------------------------

	.type		.nv.reservedSmem.offset0,@object
	.size		.nv.reservedSmem.offset0,0x4
	.type		.nv.reservedSmem.cap,@object
	.size		.nv.reservedSmem.cap,0x4
	.type		__assertfail,@function
